	.target	sm_90a

	.elftype	@"ET_EXEC"


//--------------------- .note.nv.tkinfo           --------------------------
	.section	.note.nv.tkinfo,"",@"SHT_NOTE"
	.sectionflags	@"SHF_NOTE_NV_TKINFO"
	.tkinfo
        /*0018*/ 	.word	0x00000002
        /*0030*/ 	.string	""
        /*0030*/ 	.string	"ptxas"
        /*0030*/ 	.string	"Cuda compilation tools, release 13.0, V13.0.88"
        /*0030*/ 	.string	"Build cuda_13.0.r13.0/compiler.36424714_0"
        /*0030*/ 	.string	"-arch sm_90a -m 64 "



//--------------------- .note.nv.cuinfo           --------------------------
	.section	.note.nv.cuinfo,"",@"SHT_NOTE"
	.sectionflags	@"SHF_NOTE_NV_CUINFO"
        /*0018*/ 	.short	0x0002
        /*001a*/ 	.short	0x005a
        /*001c*/ 	.short	0x0082
	.zero		2


//--------------------- .nv.info                  --------------------------
	.section	.nv.info,"",@"SHT_CUDA_INFO"
	.align	4


	//----- nvinfo : EIATTR_REGCOUNT
	.align		4
        /*0000*/ 	.byte	0x04, 0x2f
        /*0002*/ 	.short	(.L_12 - .L_11)
	.align		4
.L_11:
        /*0004*/ 	.word	index@(_ZN7cutlass13device_kernelINS_4conv6kernel13ConvUniversalINS1_16ConvProblemShapeILNS1_8OperatorE2ELi3EEENS1_10collective14CollectiveConvINS1_46MainloopSm90TmaGmmaWarpSpecializedImplicitGemmILS5_2ELi9ELi3EN4cute5tupleIJNSA_1CILi2EEENSC_ILi1EEESE_EEENS1_36KernelImplicitTmaWarpSpecializedSm90ELi1EEENSB_IJNSC_ILi64EEENSB_IJNSC_ILi128EEEEEENSB_IJSI_EEEEEENS_10bfloat16_tESN_NSA_8TiledMMAINSA_8MMA_AtomIJNSA_4SM904GMMA28MMA_64x128x16_F32BF16BF16_SSILNSR_5MajorE1ELST_1ELNSR_7ScaleInE1ELSU_1EEEEEENSA_6LayoutINSB_IJSE_SE_SE_EEENSB_IJNSC_ILi0EEESZ_SZ_EEEEENSB_IJNSA_10UnderscoreES12_S12_EEEEENS7_6detail26Sm90ImplicitGemmTileTraitsINSA_13SM90_TMA_LOADENSA_14ComposedLayoutINSA_7SwizzleILi3ELi4ELi3EEENSA_18smem_ptr_flag_bitsILi16EEENSX_INSB_IJNSB_IJSI_SE_EEENSB_IJNSC_ILi8EEES1E_EEENSB_IJSE_NSC_ILi9EEEEEEEEENSB_IJNSB_IJSE_SZ_EEENSB_IJSI_NSC_ILi512EEEEEENSB_IJSZ_NSC_ILi4096EEEEEEEEEEEEEvEENS16_INSA_30SM90_TMA_LOAD_IM2COL_MULTICASTENS18_IS1A_S1C_NSX_INSB_IJNSB_IJSI_SD_EEES1F_S1H_EEENSB_IJNSB_IJSE_S1M_EEES1L_NSB_IJSZ_NSC_ILi8192EEEEEEEEEEEEEvEEEENS_8epilogue10collective6detail29Sm90TmaWarpSpecializedAdapterINS24_15DefaultEpilogueISN_NSB_IJlNSB_IJSE_lllEEESZ_EEES29_NS23_6thread17LinearCombinationISN_Li1EffLNS2A_9ScaleType4KindE0ELNS_15FloatRoundStyleE2ESN_EENS_4gemm15EpilogueDefaultEEEEEvvEEEEvNT_6ParamsE)
        /*0008*/ 	.word	0x00000066


	//----- nvinfo : EIATTR_FRAME_SIZE
	.align		4
.L_12:
        /*000c*/ 	.byte	0x04, 0x11
        /*000e*/ 	.short	(.L_14 - .L_13)
	.align		4
.L_13:
        /*0010*/ 	.word	index@(_ZN7cutlass13device_kernelINS_4conv6kernel13ConvUniversalINS1_16ConvProblemShapeILNS1_8OperatorE2ELi3EEENS1_10collective14CollectiveConvINS1_46MainloopSm90TmaGmmaWarpSpecializedImplicitGemmILS5_2ELi9ELi3EN4cute5tupleIJNSA_1CILi2EEENSC_ILi1EEESE_EEENS1_36KernelImplicitTmaWarpSpecializedSm90ELi1EEENSB_IJNSC_ILi64EEENSB_IJNSC_ILi128EEEEEENSB_IJSI_EEEEEENS_10bfloat16_tESN_NSA_8TiledMMAINSA_8MMA_AtomIJNSA_4SM904GMMA28MMA_64x128x16_F32BF16BF16_SSILNSR_5MajorE1ELST_1ELNSR_7ScaleInE1ELSU_1EEEEEENSA_6LayoutINSB_IJSE_SE_SE_EEENSB_IJNSC_ILi0EEESZ_SZ_EEEEENSB_IJNSA_10UnderscoreES12_S12_EEEEENS7_6detail26Sm90ImplicitGemmTileTraitsINSA_13SM90_TMA_LOADENSA_14ComposedLayoutINSA_7SwizzleILi3ELi4ELi3EEENSA_18smem_ptr_flag_bitsILi16EEENSX_INSB_IJNSB_IJSI_SE_EEENSB_IJNSC_ILi8EEES1E_EEENSB_IJSE_NSC_ILi9EEEEEEEEENSB_IJNSB_IJSE_SZ_EEENSB_IJSI_NSC_ILi512EEEEEENSB_IJSZ_NSC_ILi4096EEEEEEEEEEEEEvEENS16_INSA_30SM90_TMA_LOAD_IM2COL_MULTICASTENS18_IS1A_S1C_NSX_INSB_IJNSB_IJSI_SD_EEES1F_S1H_EEENSB_IJNSB_IJSE_S1M_EEES1L_NSB_IJSZ_NSC_ILi8192EEEEEEEEEEEEEvEEEENS_8epilogue10collective6detail29Sm90TmaWarpSpecializedAdapterINS24_15DefaultEpilogueISN_NSB_IJlNSB_IJSE_lllEEESZ_EEES29_NS23_6thread17LinearCombinationISN_Li1EffLNS2A_9ScaleType4KindE0ELNS_15FloatRoundStyleE2ESN_EENS_4gemm15EpilogueDefaultEEEEEvvEEEEvNT_6ParamsE)
        /*0014*/ 	.word	0x00000000


	//----- nvinfo : EIATTR_MIN_STACK_SIZE
	.align		4
.L_14:
        /*0018*/ 	.byte	0x04, 0x12
        /*001a*/ 	.short	(.L_16 - .L_15)
	.align		4
.L_15:
        /*001c*/ 	.word	index@(_ZN7cutlass13device_kernelINS_4conv6kernel13ConvUniversalINS1_16ConvProblemShapeILNS1_8OperatorE2ELi3EEENS1_10collective14CollectiveConvINS1_46MainloopSm90TmaGmmaWarpSpecializedImplicitGemmILS5_2ELi9ELi3EN4cute5tupleIJNSA_1CILi2EEENSC_ILi1EEESE_EEENS1_36KernelImplicitTmaWarpSpecializedSm90ELi1EEENSB_IJNSC_ILi64EEENSB_IJNSC_ILi128EEEEEENSB_IJSI_EEEEEENS_10bfloat16_tESN_NSA_8TiledMMAINSA_8MMA_AtomIJNSA_4SM904GMMA28MMA_64x128x16_F32BF16BF16_SSILNSR_5MajorE1ELST_1ELNSR_7ScaleInE1ELSU_1EEEEEENSA_6LayoutINSB_IJSE_SE_SE_EEENSB_IJNSC_ILi0EEESZ_SZ_EEEEENSB_IJNSA_10UnderscoreES12_S12_EEEEENS7_6detail26Sm90ImplicitGemmTileTraitsINSA_13SM90_TMA_LOADENSA_14ComposedLayoutINSA_7SwizzleILi3ELi4ELi3EEENSA_18smem_ptr_flag_bitsILi16EEENSX_INSB_IJNSB_IJSI_SE_EEENSB_IJNSC_ILi8EEES1E_EEENSB_IJSE_NSC_ILi9EEEEEEEEENSB_IJNSB_IJSE_SZ_EEENSB_IJSI_NSC_ILi512EEEEEENSB_IJSZ_NSC_ILi4096EEEEEEEEEEEEEvEENS16_INSA_30SM90_TMA_LOAD_IM2COL_MULTICASTENS18_IS1A_S1C_NSX_INSB_IJNSB_IJSI_SD_EEES1F_S1H_EEENSB_IJNSB_IJSE_S1M_EEES1L_NSB_IJSZ_NSC_ILi8192EEEEEEEEEEEEEvEEEENS_8epilogue10collective6detail29Sm90TmaWarpSpecializedAdapterINS24_15DefaultEpilogueISN_NSB_IJlNSB_IJSE_lllEEESZ_EEES29_NS23_6thread17LinearCombinationISN_Li1EffLNS2A_9ScaleType4KindE0ELNS_15FloatRoundStyleE2ESN_EENS_4gemm15EpilogueDefaultEEEEEvvEEEEvNT_6ParamsE)
        /*0020*/ 	.word	0x00000000
.L_16:


//--------------------- .nv.compat                --------------------------
	.section	.nv.compat,"",@"SHT_CUDA_COMPAT_INFO"
	.align	4
        /*0000*/ 	.byte	0x02, 0x09, 0x01, 0x00, 0x02, 0x02, 0x04, 0x00, 0x02, 0x05, 0x05, 0x00, 0x03, 0x07, 0x01, 0x01
        /*0010*/ 	.byte	0x02, 0x03, 0x01, 0x00, 0x02, 0x06, 0x01, 0x00, 0x04, 0x0b, 0x08, 0x00, 0x00, 0x00, 0x00, 0x00
        /*0020*/ 	.byte	0x00, 0x00, 0x00, 0x00


//--------------------- .nv.info._ZN7cutlass13device_kernelINS_4conv6kernel13ConvUniversalINS1_16ConvProblemShapeILNS1_8OperatorE2ELi3EEENS1_10collective14CollectiveConvINS1_46MainloopSm90TmaGmmaWarpSpecializedImplicitGemmILS5_2ELi9ELi3EN4cute5tupleIJNSA_1CILi2EEENSC_ILi1EEESE_EEENS1_36KernelImplicitTmaWarpSpecializedSm90ELi1EEENSB_IJNSC_ILi64EEENSB_IJNSC_ILi128EEEEEENSB_IJSI_EEEEEENS_10bfloat16_tESN_NSA_8TiledMMAINSA_8MMA_AtomIJNSA_4SM904GMMA28MMA_64x128x16_F32BF16BF16_SSILNSR_5MajorE1ELST_1ELNSR_7ScaleInE1ELSU_1EEEEEENSA_6LayoutINSB_IJSE_SE_SE_EEENSB_IJNSC_ILi0EEESZ_SZ_EEEEENSB_IJNSA_10UnderscoreES12_S12_EEEEENS7_6detail26Sm90ImplicitGemmTileTraitsINSA_13SM90_TMA_LOADENSA_14ComposedLayoutINSA_7SwizzleILi3ELi4ELi3EEENSA_18smem_ptr_flag_bitsILi16EEENSX_INSB_IJNSB_IJSI_SE_EEENSB_IJNSC_ILi8EEES1E_EEENSB_IJSE_NSC_ILi9EEEEEEEEENSB_IJNSB_IJSE_SZ_EEENSB_IJSI_NSC_ILi512EEEEEENSB_IJSZ_NSC_ILi4096EEEEEEEEEEEEEvEENS16_INSA_30SM90_TMA_LOAD_IM2COL_MULTICASTENS18_IS1A_S1C_NSX_INSB_IJNSB_IJSI_SD_EEES1F_S1H_EEENSB_IJNSB_IJSE_S1M_EEES1L_NSB_IJSZ_NSC_ILi8192EEEEEEEEEEEEEvEEEENS_8epilogue10collective6detail29Sm90TmaWarpSpecializedAdapterINS24_15DefaultEpilogueISN_NSB_IJlNSB_IJSE_lllEEESZ_EEES29_NS23_6thread17LinearCombinationISN_Li1EffLNS2A_9ScaleType4KindE0ELNS_15FloatRoundStyleE2ESN_EENS_4gemm15EpilogueDefaultEEEEEvvEEEEvNT_6ParamsE --------------------------
	.section	.nv.info._ZN7cutlass13device_kernelINS_4conv6kernel13ConvUniversalINS1_16ConvProblemShapeILNS1_8OperatorE2ELi3EEENS1_10collective14CollectiveConvINS1_46MainloopSm90TmaGmmaWarpSpecializedImplicitGemmILS5_2ELi9ELi3EN4cute5tupleIJNSA_1CILi2EEENSC_ILi1EEESE_EEENS1_36KernelImplicitTmaWarpSpecializedSm90ELi1EEENSB_IJNSC_ILi64EEENSB_IJNSC_ILi128EEEEEENSB_IJSI_EEEEEENS_10bfloat16_tESN_NSA_8TiledMMAINSA_8MMA_AtomIJNSA_4SM904GMMA28MMA_64x128x16_F32BF16BF16_SSILNSR_5MajorE1ELST_1ELNSR_7ScaleInE1ELSU_1EEEEEENSA_6LayoutINSB_IJSE_SE_SE_EEENSB_IJNSC_ILi0EEESZ_SZ_EEEEENSB_IJNSA_10UnderscoreES12_S12_EEEEENS7_6detail26Sm90ImplicitGemmTileTraitsINSA_13SM90_TMA_LOADENSA_14ComposedLayoutINSA_7SwizzleILi3ELi4ELi3EEENSA_18smem_ptr_flag_bitsILi16EEENSX_INSB_IJNSB_IJSI_SE_EEENSB_IJNSC_ILi8EEES1E_EEENSB_IJSE_NSC_ILi9EEEEEEEEENSB_IJNSB_IJSE_SZ_EEENSB_IJSI_NSC_ILi512EEEEEENSB_IJSZ_NSC_ILi4096EEEEEEEEEEEEEvEENS16_INSA_30SM90_TMA_LOAD_IM2COL_MULTICASTENS18_IS1A_S1C_NSX_INSB_IJNSB_IJSI_SD_EEES1F_S1H_EEENSB_IJNSB_IJSE_S1M_EEES1L_NSB_IJSZ_NSC_ILi8192EEEEEEEEEEEEEvEEEENS_8epilogue10collective6detail29Sm90TmaWarpSpecializedAdapterINS24_15DefaultEpilogueISN_NSB_IJlNSB_IJSE_lllEEESZ_EEES29_NS23_6thread17LinearCombinationISN_Li1EffLNS2A_9ScaleType4KindE0ELNS_15FloatRoundStyleE2ESN_EENS_4gemm15EpilogueDefaultEEEEEvvEEEEvNT_6ParamsE,"",@"SHT_CUDA_INFO"
	.sectionflags	@""
	.align	4


	//----- nvinfo : EIATTR_CUDA_API_VERSION
	.align		4
        /*0000*/ 	.byte	0x04, 0x37
        /*0002*/ 	.short	(.L_18 - .L_17)
.L_17:
        /*0004*/ 	.word	0x00000082


	//----- nvinfo : EIATTR_KPARAM_INFO
	.align		4
.L_18:
        /*0008*/ 	.byte	0x04, 0x17
        /*000a*/ 	.short	(.L_20 - .L_19)
.L_19:
        /*000c*/ 	.word	0x00000000
        /*0010*/ 	.short	0x0000
        /*0012*/ 	.short	0x0070
        /*0014*/ 	.byte	0x00, 0xf0, 0x01, 0x10


	//----- nvinfo : EIATTR_SPARSE_MMA_MASK
	.align		4
.L_20:
        /*0018*/ 	.byte	0x03, 0x50
        /*001a*/ 	.short	0x0000


	//----- nvinfo : EIATTR_MAXREG_COUNT
	.align		4
        /*001c*/ 	.byte	0x03, 0x1b
        /*001e*/ 	.short	0x00ff


	//----- nvinfo : EIATTR_NUM_BARRIERS
	.align		4
        /*0020*/ 	.byte	0x02, 0x4c
        /*0022*/ 	.byte	0x01
	.zero		1


	//----- nvinfo : EIATTR_MERCURY_ISA_VERSION
	.align		4
        /*0024*/ 	.byte	0x03, 0x5f
        /*0026*/ 	.short	0x0101


	//----- nvinfo : EIATTR_COOP_GROUP_MASK_REGIDS
	.align		4
        /*0028*/ 	.byte	0x04, 0x29
        /*002a*/ 	.short	(.L_22 - .L_21)


	//   ....[0]....
.L_21:
        /*002c*/ 	.word	0xffffffff


	//   ....[1]....
        /*0030*/ 	.word	0xffffffff


	//   ....[2]....
        /*0034*/ 	.word	0xffffffff


	//   ....[3]....
        /*0038*/ 	.word	0xffffffff


	//----- nvinfo : EIATTR_COOP_GROUP_INSTR_OFFSETS
	.align		4
.L_22:
        /*003c*/ 	.byte	0x04, 0x28
        /*003e*/ 	.short	(.L_24 - .L_23)


	//   ....[0]....
.L_23:
        /*0040*/ 	.word	0x00000070


	//   ....[1]....
        /*0044*/ 	.word	0x00000080


	//   ....[2]....
        /*0048*/ 	.word	0x00000140


	//   ....[3]....
        /*004c*/ 	.word	0x00000770


	//----- nvinfo : EIATTR_MBARRIER_INSTR_OFFSETS
	.align		4
.L_24:
        /*0050*/ 	.byte	0x04, 0x39
        /*0052*/ 	.short	(.L_26 - .L_25)


	//   ....[0]....
.L_25:
        /*0054*/ 	.word	0x00000310
        /*0058*/ 	.word	0x000000ff
        /*005c*/ 	.word	0x00036000
        /*0060*/ 	.short	0x0100
        /*0062*/ 	.byte	0x08
	.zero		1


	//   ....[1]....
        /*0064*/ 	.word	0x00000320
        /*0068*/ 	.word	0x000000ff
        /*006c*/ 	.word	0x00036048
        /*0070*/ 	.short	0x0100
        /*0072*/ 	.byte	0x08
	.zero		1


	//   ....[2]....
        /*0074*/ 	.word	0x00000330
        /*0078*/ 	.word	0x000000ff
        /*007c*/ 	.word	0x00036008
        /*0080*/ 	.short	0x0100
        /*0082*/ 	.byte	0x08
	.zero		1


	//   ....[3]....
        /*0084*/ 	.word	0x00000340
        /*0088*/ 	.word	0x000000ff
        /*008c*/ 	.word	0x00036050
        /*0090*/ 	.short	0x0100
        /*0092*/ 	.byte	0x08
	.zero		1


	//   ....[4]....
        /*0094*/ 	.word	0x00000350
        /*0098*/ 	.word	0x000000ff
        /*009c*/ 	.word	0x00036010
        /*00a0*/ 	.short	0x0100
        /*00a2*/ 	.byte	0x08
	.zero		1


	//   ....[5]....
        /*00a4*/ 	.word	0x00000360
        /*00a8*/ 	.word	0x000000ff
        /*00ac*/ 	.word	0x00036058
        /*00b0*/ 	.short	0x0100
        /*00b2*/ 	.byte	0x08
	.zero		1


	//   ....[6]....
        /*00b4*/ 	.word	0x00000370
        /*00b8*/ 	.word	0x000000ff
        /*00bc*/ 	.word	0x00036018
        /*00c0*/ 	.short	0x0100
        /*00c2*/ 	.byte	0x08
	.zero		1


	//   ....[7]....
        /*00c4*/ 	.word	0x00000380
        /*00c8*/ 	.word	0x000000ff
        /*00cc*/ 	.word	0x00036060
        /*00d0*/ 	.short	0x0100
        /*00d2*/ 	.byte	0x08
	.zero		1


	//   ....[8]....
        /*00d4*/ 	.word	0x00000390
        /*00d8*/ 	.word	0x000000ff
        /*00dc*/ 	.word	0x00036020
        /*00e0*/ 	.short	0x0100
        /*00e2*/ 	.byte	0x08
	.zero		1


	//   ....[9]....
        /*00e4*/ 	.word	0x000003a0
        /*00e8*/ 	.word	0x000000ff
        /*00ec*/ 	.word	0x00036068
        /*00f0*/ 	.short	0x0100
        /*00f2*/ 	.byte	0x08
	.zero		1


	//   ....[10]....
        /*00f4*/ 	.word	0x000003b0
        /*00f8*/ 	.word	0x000000ff
        /*00fc*/ 	.word	0x00036028
        /*0100*/ 	.short	0x0100
        /*0102*/ 	.byte	0x08
	.zero		1


	//   ....[11]....
        /*0104*/ 	.word	0x000003c0
        /*0108*/ 	.word	0x000000ff
        /*010c*/ 	.word	0x00036070
        /*0110*/ 	.short	0x0100
        /*0112*/ 	.byte	0x08
	.zero		1


	//   ....[12]....
        /*0114*/ 	.word	0x000003d0
        /*0118*/ 	.word	0x000000ff
        /*011c*/ 	.word	0x00036030
        /*0120*/ 	.short	0x0100
        /*0122*/ 	.byte	0x08
	.zero		1


	//   ....[13]....
        /*0124*/ 	.word	0x000003e0
        /*0128*/ 	.word	0x000000ff
        /*012c*/ 	.word	0x00036078
        /*0130*/ 	.short	0x0100
        /*0132*/ 	.byte	0x08
	.zero		1


	//   ....[14]....
        /*0134*/ 	.word	0x000003f0
        /*0138*/ 	.word	0x000000ff
        /*013c*/ 	.word	0x00036038
        /*0140*/ 	.short	0x0100
        /*0142*/ 	.byte	0x08
	.zero		1


	//   ....[15]....
        /*0144*/ 	.word	0x00000400
        /*0148*/ 	.word	0x000000ff
        /*014c*/ 	.word	0x00036080
        /*0150*/ 	.short	0x0100
        /*0152*/ 	.byte	0x08
	.zero		1


	//   ....[16]....
        /*0154*/ 	.word	0x00000410
        /*0158*/ 	.word	0x000000ff
        /*015c*/ 	.word	0x00036040
        /*0160*/ 	.short	0x0100
        /*0162*/ 	.byte	0x08
	.zero		1


	//   ....[17]....
        /*0164*/ 	.word	0x00000420
        /*0168*/ 	.word	0x000000ff
        /*016c*/ 	.word	0x00036088
        /*0170*/ 	.short	0x0100
        /*0172*/ 	.byte	0x08
	.zero		1


	//   ....[18]....
        /*0174*/ 	.word	0x000012d0
        /*0178*/ 	.word	0x0000000c
        /*017c*/ 	.word	0x00036000
        /*0180*/ 	.short	0x010a
        /*0182*/ 	.byte	0x3f
	.zero		1


	//   ....[19]....
        /*0184*/ 	.word	0x00001680
        /*0188*/ 	.word	0x0000000d
        /*018c*/ 	.word	0x00036000
        /*0190*/ 	.short	0x010a
        /*0192*/ 	.byte	0x3f
	.zero		1


	//   ....[20]....
        /*0194*/ 	.word	0x000018a0
        /*0198*/ 	.word	0x0000000d
        /*019c*/ 	.word	0x00000000
        /*01a0*/ 	.short	0x0101
        /*01a2*/ 	.byte	0x3f
	.zero		1


	//   ....[21]....
        /*01a4*/ 	.word	0x00001b50
        /*01a8*/ 	.word	0x00000003
        /*01ac*/ 	.word	0x00000000
        /*01b0*/ 	.short	0x0101
        /*01b2*/ 	.byte	0x3f
	.zero		1


	//   ....[22]....
        /*01b4*/ 	.word	0x00006720
        /*01b8*/ 	.word	0x0000000a
        /*01bc*/ 	.word	0x00036048
        /*01c0*/ 	.short	0x010a
        /*01c2*/ 	.byte	0x3f
	.zero		1


	//   ....[23]....
        /*01c4*/ 	.word	0x00006fb0
        /*01c8*/ 	.word	0x00000004
        /*01cc*/ 	.word	0x00000000
        /*01d0*/ 	.short	0x010a
        /*01d2*/ 	.byte	0x3f
	.zero		1


	//   ....[24]....
        /*01d4*/ 	.word	0x00007060
        /*01d8*/ 	.word	0x00000000
        /*01dc*/ 	.word	0x00000000
        /*01e0*/ 	.short	0x010a
        /*01e2*/ 	.byte	0x3f
	.zero		1


	//   ....[25]....
        /*01e4*/ 	.word	0x00007110
        /*01e8*/ 	.word	0x00000000
        /*01ec*/ 	.word	0x00000000
        /*01f0*/ 	.short	0x010a
        /*01f2*/ 	.byte	0x3f
	.zero		1


	//   ....[26]....
        /*01f4*/ 	.word	0x000071c0
        /*01f8*/ 	.word	0x00000000
        /*01fc*/ 	.word	0x00000000
        /*0200*/ 	.short	0x010a
        /*0202*/ 	.byte	0x3f
	.zero		1


	//   ....[27]....
        /*0204*/ 	.word	0x00007270
        /*0208*/ 	.word	0x00000000
        /*020c*/ 	.word	0x00000000
        /*0210*/ 	.short	0x010a
        /*0212*/ 	.byte	0x3f
	.zero		1


	//   ....[28]....
        /*0214*/ 	.word	0x00007320
        /*0218*/ 	.word	0x00000000
        /*021c*/ 	.word	0x00000000
        /*0220*/ 	.short	0x010a
        /*0222*/ 	.byte	0x3f
	.zero		1


	//   ....[29]....
        /*0224*/ 	.word	0x000073d0
        /*0228*/ 	.word	0x00000000
        /*022c*/ 	.word	0x00000000
        /*0230*/ 	.short	0x010a
        /*0232*/ 	.byte	0x3f
	.zero		1


	//   ....[30]....
        /*0234*/ 	.word	0x00007480
        /*0238*/ 	.word	0x00000000
        /*023c*/ 	.word	0x00000000
        /*0240*/ 	.short	0x010a
        /*0242*/ 	.byte	0x3f
	.zero		1


	//   ....[31]....
        /*0244*/ 	.word	0x00007530
        /*0248*/ 	.word	0x00000002
        /*024c*/ 	.word	0x00000000
        /*0250*/ 	.short	0x010a
        /*0252*/ 	.byte	0x3f
	.zero		1


	//----- nvinfo : EIATTR_NUM_MBARRIERS
	.align		4
.L_26:
        /*0254*/ 	.byte	0x03, 0x38
        /*0256*/ 	.short	0x0012


	//----- nvinfo : EIATTR_EXIT_INSTR_OFFSETS
	.align		4
        /*0258*/ 	.byte	0x04, 0x1c
        /*025a*/ 	.short	(.L_28 - .L_27)


	//   ....[0]....
.L_27:
        /*025c*/ 	.word	0x00000ff0


	//   ....[1]....
        /*0260*/ 	.word	0x00001d30


	//   ....[2]....
        /*0264*/ 	.word	0x00001e10


	//   ....[3]....
        /*0268*/ 	.word	0x00001f00


	//   ....[4]....
        /*026c*/ 	.word	0x00005210


	//   ....[5]....
        /*0270*/ 	.word	0x00005240


	//   ....[6]....
        /*0274*/ 	.word	0x00006490


	//   ....[7]....
        /*0278*/ 	.word	0x000064c0


	//   ....[8]....
        /*027c*/ 	.word	0x000064e0


	//   ....[9]....
        /*0280*/ 	.word	0x00006ea0


	//   ....[10]....
        /*0284*/ 	.word	0x00007560


	//----- nvinfo : EIATTR_MAX_THREADS
	.align		4
.L_28:
        /*0288*/ 	.byte	0x04, 0x05
        /*028a*/ 	.short	(.L_30 - .L_29)
.L_29:
        /*028c*/ 	.word	0x00000100
        /*0290*/ 	.word	0x00000001
        /*0294*/ 	.word	0x00000001


	//----- nvinfo : EIATTR_CRS_STACK_SIZE
	.align		4
.L_30:
        /*0298*/ 	.byte	0x04, 0x1e
        /*029a*/ 	.short	(.L_32 - .L_31)
.L_31:
        /*029c*/ 	.word	0x00000000


	//----- nvinfo : EIATTR_CBANK_PARAM_SIZE
	.align		4
.L_32:
        /*02a0*/ 	.byte	0x03, 0x19
        /*02a2*/ 	.short	0x0470


	//----- nvinfo : EIATTR_PARAM_CBANK
	.align		4
        /*02a4*/ 	.byte	0x04, 0x0a
        /*02a6*/ 	.short	(.L_34 - .L_33)
	.align		4
.L_33:
        /*02a8*/ 	.word	index@(.nv.constant0._ZN7cutlass13device_kernelINS_4conv6kernel13ConvUniversalINS1_16ConvProblemShapeILNS1_8OperatorE2ELi3EEENS1_10collective14CollectiveConvINS1_46MainloopSm90TmaGmmaWarpSpecializedImplicitGemmILS5_2ELi9ELi3EN4cute5tupleIJNSA_1CILi2EEENSC_ILi1EEESE_EEENS1_36KernelImplicitTmaWarpSpecializedSm90ELi1EEENSB_IJNSC_ILi64EEENSB_IJNSC_ILi128EEEEEENSB_IJSI_EEEEEENS_10bfloat16_tESN_NSA_8TiledMMAINSA_8MMA_AtomIJNSA_4SM904GMMA28MMA_64x128x16_F32BF16BF16_SSILNSR_5MajorE1ELST_1ELNSR_7ScaleInE1ELSU_1EEEEEENSA_6LayoutINSB_IJSE_SE_SE_EEENSB_IJNSC_ILi0EEESZ_SZ_EEEEENSB_IJNSA_10UnderscoreES12_S12_EEEEENS7_6detail26Sm90ImplicitGemmTileTraitsINSA_13SM90_TMA_LOADENSA_14ComposedLayoutINSA_7SwizzleILi3ELi4ELi3EEENSA_18smem_ptr_flag_bitsILi16EEENSX_INSB_IJNSB_IJSI_SE_EEENSB_IJNSC_ILi8EEES1E_EEENSB_IJSE_NSC_ILi9EEEEEEEEENSB_IJNSB_IJSE_SZ_EEENSB_IJSI_NSC_ILi512EEEEEENSB_IJSZ_NSC_ILi4096EEEEEEEEEEEEEvEENS16_INSA_30SM90_TMA_LOAD_IM2COL_MULTICASTENS18_IS1A_S1C_NSX_INSB_IJNSB_IJSI_SD_EEES1F_S1H_EEENSB_IJNSB_IJSE_S1M_EEES1L_NSB_IJSZ_NSC_ILi8192EEEEEEEEEEEEEvEEEENS_8epilogue10collective6detail29Sm90TmaWarpSpecializedAdapterINS24_15DefaultEpilogueISN_NSB_IJlNSB_IJSE_lllEEESZ_EEES29_NS23_6thread17LinearCombinationISN_Li1EffLNS2A_9ScaleType4KindE0ELNS_15FloatRoundStyleE2ESN_EENS_4gemm15EpilogueDefaultEEEEEvvEEEEvNT_6ParamsE)
        /*02ac*/ 	.short	0x0210
        /*02ae*/ 	.short	0x0470


	//----- nvinfo : EIATTR_SW_WAR
	.align		4
.L_34:
        /*02b0*/ 	.byte	0x04, 0x36
        /*02b2*/ 	.short	(.L_36 - .L_35)
.L_35:
        /*02b4*/ 	.word	0x00000008
.L_36:


//--------------------- .nv.callgraph             --------------------------
	.section	.nv.callgraph,"",@"SHT_CUDA_CALLGRAPH"
	.align	4
	.sectionentsize	8
	.align		4
        /*0000*/ 	.word	0x00000000
	.align		4
        /*0004*/ 	.word	0xffffffff
	.align		4
        /*0008*/ 	.word	0x00000000
	.align		4
        /*000c*/ 	.word	0xfffffffe
	.align		4
        /*0010*/ 	.word	0x00000000
	.align		4
        /*0014*/ 	.word	0xfffffffd
	.align		4
        /*0018*/ 	.word	0x00000000
	.align		4
        /*001c*/ 	.word	0xfffffffc


//--------------------- .nv.constant4             --------------------------
	.section	.nv.constant4,"a",@progbits
	.align	8
	.align		8
.nv.constant4:
        /*0000*/ 	.dword	_ZN39_INTERNAL_fee5f5d7_4_k_cu_98e5e64d_38884cuda3std3__45__cpo5beginE
	.align		8
        /*0008*/ 	.dword	_ZN39_INTERNAL_fee5f5d7_4_k_cu_98e5e64d_38884cuda3std3__45__cpo3endE
	.align		8
        /*0010*/ 	.dword	_ZN39_INTERNAL_fee5f5d7_4_k_cu_98e5e64d_38884cuda3std3__45__cpo6cbeginE
	.align		8
        /*0018*/ 	.dword	_ZN39_INTERNAL_fee5f5d7_4_k_cu_98e5e64d_38884cuda3std3__45__cpo4cendE
	.align		8
        /*0020*/ 	.dword	_ZN39_INTERNAL_fee5f5d7_4_k_cu_98e5e64d_38884cuda3std3__441_GLOBAL__N__fee5f5d7_4_k_cu_98e5e64d_38886ignoreE
	.align		8
        /*0028*/ 	.dword	_ZN39_INTERNAL_fee5f5d7_4_k_cu_98e5e64d_38884cuda3std3__419piecewise_constructE
	.align		8
        /*0030*/ 	.dword	_ZN39_INTERNAL_fee5f5d7_4_k_cu_98e5e64d_38884cuda3std3__48in_placeE
	.align		8
        /*0038*/ 	.dword	_ZN39_INTERNAL_fee5f5d7_4_k_cu_98e5e64d_38884cuda3std6ranges3__45__cpo4swapE
	.align		8
        /*0040*/ 	.dword	_ZN39_INTERNAL_fee5f5d7_4_k_cu_98e5e64d_38884cuda3std6ranges3__45__cpo9iter_moveE
	.align		8
        /*0048*/ 	.dword	_ZN39_INTERNAL_fee5f5d7_4_k_cu_98e5e64d_38884cute7productE
	.align		8
        /*0050*/ 	.dword	_ZN39_INTERNAL_fee5f5d7_4_k_cu_98e5e64d_38884cute1_E


//--------------------- .text._ZN7cutlass13device_kernelINS_4conv6kernel13ConvUniversalINS1_16ConvProblemShapeILNS1_8OperatorE2ELi3EEENS1_10collective14CollectiveConvINS1_46MainloopSm90TmaGmmaWarpSpecializedImplicitGemmILS5_2ELi9ELi3EN4cute5tupleIJNSA_1CILi2EEENSC_ILi1EEESE_EEENS1_36KernelImplicitTmaWarpSpecializedSm90ELi1EEENSB_IJNSC_ILi64EEENSB_IJNSC_ILi128EEEEEENSB_IJSI_EEEEEENS_10bfloat16_tESN_NSA_8TiledMMAINSA_8MMA_AtomIJNSA_4SM904GMMA28MMA_64x128x16_F32BF16BF16_SSILNSR_5MajorE1ELST_1ELNSR_7ScaleInE1ELSU_1EEEEEENSA_6LayoutINSB_IJSE_SE_SE_EEENSB_IJNSC_ILi0EEESZ_SZ_EEEEENSB_IJNSA_10UnderscoreES12_S12_EEEEENS7_6detail26Sm90ImplicitGemmTileTraitsINSA_13SM90_TMA_LOADENSA_14ComposedLayoutINSA_7SwizzleILi3ELi4ELi3EEENSA_18smem_ptr_flag_bitsILi16EEENSX_INSB_IJNSB_IJSI_SE_EEENSB_IJNSC_ILi8EEES1E_EEENSB_IJSE_NSC_ILi9EEEEEEEEENSB_IJNSB_IJSE_SZ_EEENSB_IJSI_NSC_ILi512EEEEEENSB_IJSZ_NSC_ILi4096EEEEEEEEEEEEEvEENS16_INSA_30SM90_TMA_LOAD_IM2COL_MULTICASTENS18_IS1A_S1C_NSX_INSB_IJNSB_IJSI_SD_EEES1F_S1H_EEENSB_IJNSB_IJSE_S1M_EEES1L_NSB_IJSZ_NSC_ILi8192EEEEEEEEEEEEEvEEEENS_8epilogue10collective6detail29Sm90TmaWarpSpecializedAdapterINS24_15DefaultEpilogueISN_NSB_IJlNSB_IJSE_lllEEESZ_EEES29_NS23_6thread17LinearCombinationISN_Li1EffLNS2A_9ScaleType4KindE0ELNS_15FloatRoundStyleE2ESN_EENS_4gemm15EpilogueDefaultEEEEEvvEEEEvNT_6ParamsE --------------------------
	.section	.text._ZN7cutlass13device_kernelINS_4conv6kernel13ConvUniversalINS1_16ConvProblemShapeILNS1_8OperatorE2ELi3EEENS1_10collective14CollectiveConvINS1_46MainloopSm90TmaGmmaWarpSpecializedImplicitGemmILS5_2ELi9ELi3EN4cute5tupleIJNSA_1CILi2EEENSC_ILi1EEESE_EEENS1_36KernelImplicitTmaWarpSpecializedSm90ELi1EEENSB_IJNSC_ILi64EEENSB_IJNSC_ILi128EEEEEENSB_IJSI_EEEEEENS_10bfloat16_tESN_NSA_8TiledMMAINSA_8MMA_AtomIJNSA_4SM904GMMA28MMA_64x128x16_F32BF16BF16_SSILNSR_5MajorE1ELST_1ELNSR_7ScaleInE1ELSU_1EEEEEENSA_6LayoutINSB_IJSE_SE_SE_EEENSB_IJNSC_ILi0EEESZ_SZ_EEEEENSB_IJNSA_10UnderscoreES12_S12_EEEEENS7_6detail26Sm90ImplicitGemmTileTraitsINSA_13SM90_TMA_LOADENSA_14ComposedLayoutINSA_7SwizzleILi3ELi4ELi3EEENSA_18smem_ptr_flag_bitsILi16EEENSX_INSB_IJNSB_IJSI_SE_EEENSB_IJNSC_ILi8EEES1E_EEENSB_IJSE_NSC_ILi9EEEEEEEEENSB_IJNSB_IJSE_SZ_EEENSB_IJSI_NSC_ILi512EEEEEENSB_IJSZ_NSC_ILi4096EEEEEEEEEEEEEvEENS16_INSA_30SM90_TMA_LOAD_IM2COL_MULTICASTENS18_IS1A_S1C_NSX_INSB_IJNSB_IJSI_SD_EEES1F_S1H_EEENSB_IJNSB_IJSE_S1M_EEES1L_NSB_IJSZ_NSC_ILi8192EEEEEEEEEEEEEvEEEENS_8epilogue10collective6detail29Sm90TmaWarpSpecializedAdapterINS24_15DefaultEpilogueISN_NSB_IJlNSB_IJSE_lllEEESZ_EEES29_NS23_6thread17LinearCombinationISN_Li1EffLNS2A_9ScaleType4KindE0ELNS_15FloatRoundStyleE2ESN_EENS_4gemm15EpilogueDefaultEEEEEvvEEEEvNT_6ParamsE,"ax",@progbits
	.align	128
.text._ZN7cutlass13device_kernelINS_4conv6kernel13ConvUniversalINS1_16ConvProblemShapeILNS1_8OperatorE2ELi3EEENS1_10collective14CollectiveConvINS1_46MainloopSm90TmaGmmaWarpSpecializedImplicitGemmILS5_2ELi9ELi3EN4cute5tupleIJNSA_1CILi2EEENSC_ILi1EEESE_EEENS1_36KernelImplicitTmaWarpSpecializedSm90ELi1EEENSB_IJNSC_ILi64EEENSB_IJNSC_ILi128EEEEEENSB_IJSI_EEEEEENS_10bfloat16_tESN_NSA_8TiledMMAINSA_8MMA_AtomIJNSA_4SM904GMMA28MMA_64x128x16_F32BF16BF16_SSILNSR_5MajorE1ELST_1ELNSR_7ScaleInE1ELSU_1EEEEEENSA_6LayoutINSB_IJSE_SE_SE_EEENSB_IJNSC_ILi0EEESZ_SZ_EEEEENSB_IJNSA_10UnderscoreES12_S12_EEEEENS7_6detail26Sm90ImplicitGemmTileTraitsINSA_13SM90_TMA_LOADENSA_14ComposedLayoutINSA_7SwizzleILi3ELi4ELi3EEENSA_18smem_ptr_flag_bitsILi16EEENSX_INSB_IJNSB_IJSI_SE_EEENSB_IJNSC_ILi8EEES1E_EEENSB_IJSE_NSC_ILi9EEEEEEEEENSB_IJNSB_IJSE_SZ_EEENSB_IJSI_NSC_ILi512EEEEEENSB_IJSZ_NSC_ILi4096EEEEEEEEEEEEEvEENS16_INSA_30SM90_TMA_LOAD_IM2COL_MULTICASTENS18_IS1A_S1C_NSX_INSB_IJNSB_IJSI_SD_EEES1F_S1H_EEENSB_IJNSB_IJSE_S1M_EEES1L_NSB_IJSZ_NSC_ILi8192EEEEEEEEEEEEEvEEEENS_8epilogue10collective6detail29Sm90TmaWarpSpecializedAdapterINS24_15DefaultEpilogueISN_NSB_IJlNSB_IJSE_lllEEESZ_EEES29_NS23_6thread17LinearCombinationISN_Li1EffLNS2A_9ScaleType4KindE0ELNS_15FloatRoundStyleE2ESN_EENS_4gemm15EpilogueDefaultEEEEEvvEEEEvNT_6ParamsE:
        .type           _ZN7cutlass13device_kernelINS_4conv6kernel13ConvUniversalINS1_16ConvProblemShapeILNS1_8OperatorE2ELi3EEENS1_10collective14CollectiveConvINS1_46MainloopSm90TmaGmmaWarpSpecializedImplicitGemmILS5_2ELi9ELi3EN4cute5tupleIJNSA_1CILi2EEENSC_ILi1EEESE_EEENS1_36KernelImplicitTmaWarpSpecializedSm90ELi1EEENSB_IJNSC_ILi64EEENSB_IJNSC_ILi128EEEEEENSB_IJSI_EEEEEENS_10bfloat16_tESN_NSA_8TiledMMAINSA_8MMA_AtomIJNSA_4SM904GMMA28MMA_64x128x16_F32BF16BF16_SSILNSR_5MajorE1ELST_1ELNSR_7ScaleInE1ELSU_1EEEEEENSA_6LayoutINSB_IJSE_SE_SE_EEENSB_IJNSC_ILi0EEESZ_SZ_EEEEENSB_IJNSA_10UnderscoreES12_S12_EEEEENS7_6detail26Sm90ImplicitGemmTileTraitsINSA_13SM90_TMA_LOADENSA_14ComposedLayoutINSA_7SwizzleILi3ELi4ELi3EEENSA_18smem_ptr_flag_bitsILi16EEENSX_INSB_IJNSB_IJSI_SE_EEENSB_IJNSC_ILi8EEES1E_EEENSB_IJSE_NSC_ILi9EEEEEEEEENSB_IJNSB_IJSE_SZ_EEENSB_IJSI_NSC_ILi512EEEEEENSB_IJSZ_NSC_ILi4096EEEEEEEEEEEEEvEENS16_INSA_30SM90_TMA_LOAD_IM2COL_MULTICASTENS18_IS1A_S1C_NSX_INSB_IJNSB_IJSI_SD_EEES1F_S1H_EEENSB_IJNSB_IJSE_S1M_EEES1L_NSB_IJSZ_NSC_ILi8192EEEEEEEEEEEEEvEEEENS_8epilogue10collective6detail29Sm90TmaWarpSpecializedAdapterINS24_15DefaultEpilogueISN_NSB_IJlNSB_IJSE_lllEEESZ_EEES29_NS23_6thread17LinearCombinationISN_Li1EffLNS2A_9ScaleType4KindE0ELNS_15FloatRoundStyleE2ESN_EENS_4gemm15EpilogueDefaultEEEEEvvEEEEvNT_6ParamsE,@function
        .size           _ZN7cutlass13device_kernelINS_4conv6kernel13ConvUniversalINS1_16ConvProblemShapeILNS1_8OperatorE2ELi3EEENS1_10collective14CollectiveConvINS1_46MainloopSm90TmaGmmaWarpSpecializedImplicitGemmILS5_2ELi9ELi3EN4cute5tupleIJNSA_1CILi2EEENSC_ILi1EEESE_EEENS1_36KernelImplicitTmaWarpSpecializedSm90ELi1EEENSB_IJNSC_ILi64EEENSB_IJNSC_ILi128EEEEEENSB_IJSI_EEEEEENS_10bfloat16_tESN_NSA_8TiledMMAINSA_8MMA_AtomIJNSA_4SM904GMMA28MMA_64x128x16_F32BF16BF16_SSILNSR_5MajorE1ELST_1ELNSR_7ScaleInE1ELSU_1EEEEEENSA_6LayoutINSB_IJSE_SE_SE_EEENSB_IJNSC_ILi0EEESZ_SZ_EEEEENSB_IJNSA_10UnderscoreES12_S12_EEEEENS7_6detail26Sm90ImplicitGemmTileTraitsINSA_13SM90_TMA_LOADENSA_14ComposedLayoutINSA_7SwizzleILi3ELi4ELi3EEENSA_18smem_ptr_flag_bitsILi16EEENSX_INSB_IJNSB_IJSI_SE_EEENSB_IJNSC_ILi8EEES1E_EEENSB_IJSE_NSC_ILi9EEEEEEEEENSB_IJNSB_IJSE_SZ_EEENSB_IJSI_NSC_ILi512EEEEEENSB_IJSZ_NSC_ILi4096EEEEEEEEEEEEEvEENS16_INSA_30SM90_TMA_LOAD_IM2COL_MULTICASTENS18_IS1A_S1C_NSX_INSB_IJNSB_IJSI_SD_EEES1F_S1H_EEENSB_IJNSB_IJSE_S1M_EEES1L_NSB_IJSZ_NSC_ILi8192EEEEEEEEEEEEEvEEEENS_8epilogue10collective6detail29Sm90TmaWarpSpecializedAdapterINS24_15DefaultEpilogueISN_NSB_IJlNSB_IJSE_lllEEESZ_EEES29_NS23_6thread17LinearCombinationISN_Li1EffLNS2A_9ScaleType4KindE0ELNS_15FloatRoundStyleE2ESN_EENS_4gemm15EpilogueDefaultEEEEEvvEEEEvNT_6ParamsE,(.L_x_169 - _ZN7cutlass13device_kernelINS_4conv6kernel13ConvUniversalINS1_16ConvProblemShapeILNS1_8OperatorE2ELi3EEENS1_10collective14CollectiveConvINS1_46MainloopSm90TmaGmmaWarpSpecializedImplicitGemmILS5_2ELi9ELi3EN4cute5tupleIJNSA_1CILi2EEENSC_ILi1EEESE_EEENS1_36KernelImplicitTmaWarpSpecializedSm90ELi1EEENSB_IJNSC_ILi64EEENSB_IJNSC_ILi128EEEEEENSB_IJSI_EEEEEENS_10bfloat16_tESN_NSA_8TiledMMAINSA_8MMA_AtomIJNSA_4SM904GMMA28MMA_64x128x16_F32BF16BF16_SSILNSR_5MajorE1ELST_1ELNSR_7ScaleInE1ELSU_1EEEEEENSA_6LayoutINSB_IJSE_SE_SE_EEENSB_IJNSC_ILi0EEESZ_SZ_EEEEENSB_IJNSA_10UnderscoreES12_S12_EEEEENS7_6detail26Sm90ImplicitGemmTileTraitsINSA_13SM90_TMA_LOADENSA_14ComposedLayoutINSA_7SwizzleILi3ELi4ELi3EEENSA_18smem_ptr_flag_bitsILi16EEENSX_INSB_IJNSB_IJSI_SE_EEENSB_IJNSC_ILi8EEES1E_EEENSB_IJSE_NSC_ILi9EEEEEEEEENSB_IJNSB_IJSE_SZ_EEENSB_IJSI_NSC_ILi512EEEEEENSB_IJSZ_NSC_ILi4096EEEEEEEEEEEEEvEENS16_INSA_30SM90_TMA_LOAD_IM2COL_MULTICASTENS18_IS1A_S1C_NSX_INSB_IJNSB_IJSI_SD_EEES1F_S1H_EEENSB_IJNSB_IJSE_S1M_EEES1L_NSB_IJSZ_NSC_ILi8192EEEEEEEEEEEEEvEEEENS_8epilogue10collective6detail29Sm90TmaWarpSpecializedAdapterINS24_15DefaultEpilogueISN_NSB_IJlNSB_IJSE_lllEEESZ_EEES29_NS23_6thread17LinearCombinationISN_Li1EffLNS2A_9ScaleType4KindE0ELNS_15FloatRoundStyleE2ESN_EENS_4gemm15EpilogueDefaultEEEEEvvEEEEvNT_6ParamsE)
        .other          _ZN7cutlass13device_kernelINS_4conv6kernel13ConvUniversalINS1_16ConvProblemShapeILNS1_8OperatorE2ELi3EEENS1_10collective14CollectiveConvINS1_46MainloopSm90TmaGmmaWarpSpecializedImplicitGemmILS5_2ELi9ELi3EN4cute5tupleIJNSA_1CILi2EEENSC_ILi1EEESE_EEENS1_36KernelImplicitTmaWarpSpecializedSm90ELi1EEENSB_IJNSC_ILi64EEENSB_IJNSC_ILi128EEEEEENSB_IJSI_EEEEEENS_10bfloat16_tESN_NSA_8TiledMMAINSA_8MMA_AtomIJNSA_4SM904GMMA28MMA_64x128x16_F32BF16BF16_SSILNSR_5MajorE1ELST_1ELNSR_7ScaleInE1ELSU_1EEEEEENSA_6LayoutINSB_IJSE_SE_SE_EEENSB_IJNSC_ILi0EEESZ_SZ_EEEEENSB_IJNSA_10UnderscoreES12_S12_EEEEENS7_6detail26Sm90ImplicitGemmTileTraitsINSA_13SM90_TMA_LOADENSA_14ComposedLayoutINSA_7SwizzleILi3ELi4ELi3EEENSA_18smem_ptr_flag_bitsILi16EEENSX_INSB_IJNSB_IJSI_SE_EEENSB_IJNSC_ILi8EEES1E_EEENSB_IJSE_NSC_ILi9EEEEEEEEENSB_IJNSB_IJSE_SZ_EEENSB_IJSI_NSC_ILi512EEEEEENSB_IJSZ_NSC_ILi4096EEEEEEEEEEEEEvEENS16_INSA_30SM90_TMA_LOAD_IM2COL_MULTICASTENS18_IS1A_S1C_NSX_INSB_IJNSB_IJSI_SD_EEES1F_S1H_EEENSB_IJNSB_IJSE_S1M_EEES1L_NSB_IJSZ_NSC_ILi8192EEEEEEEEEEEEEvEEEENS_8epilogue10collective6detail29Sm90TmaWarpSpecializedAdapterINS24_15DefaultEpilogueISN_NSB_IJlNSB_IJSE_lllEEESZ_EEES29_NS23_6thread17LinearCombinationISN_Li1EffLNS2A_9ScaleType4KindE0ELNS_15FloatRoundStyleE2ESN_EENS_4gemm15EpilogueDefaultEEEEEvvEEEEvNT_6ParamsE,@"STO_CUDA_ENTRY STV_DEFAULT"
_ZN7cutlass13device_kernelINS_4conv6kernel13ConvUniversalINS1_16ConvProblemShapeILNS1_8OperatorE2ELi3EEENS1_10collective14CollectiveConvINS1_46MainloopSm90TmaGmmaWarpSpecializedImplicitGemmILS5_2ELi9ELi3EN4cute5tupleIJNSA_1CILi2EEENSC_ILi1EEESE_EEENS1_36KernelImplicitTmaWarpSpecializedSm90ELi1EEENSB_IJNSC_ILi64EEENSB_IJNSC_ILi128EEEEEENSB_IJSI_EEEEEENS_10bfloat16_tESN_NSA_8TiledMMAINSA_8MMA_AtomIJNSA_4SM904GMMA28MMA_64x128x16_F32BF16BF16_SSILNSR_5MajorE1ELST_1ELNSR_7ScaleInE1ELSU_1EEEEEENSA_6LayoutINSB_IJSE_SE_SE_EEENSB_IJNSC_ILi0EEESZ_SZ_EEEEENSB_IJNSA_10UnderscoreES12_S12_EEEEENS7_6detail26Sm90ImplicitGemmTileTraitsINSA_13SM90_TMA_LOADENSA_14ComposedLayoutINSA_7SwizzleILi3ELi4ELi3EEENSA_18smem_ptr_flag_bitsILi16EEENSX_INSB_IJNSB_IJSI_SE_EEENSB_IJNSC_ILi8EEES1E_EEENSB_IJSE_NSC_ILi9EEEEEEEEENSB_IJNSB_IJSE_SZ_EEENSB_IJSI_NSC_ILi512EEEEEENSB_IJSZ_NSC_ILi4096EEEEEEEEEEEEEvEENS16_INSA_30SM90_TMA_LOAD_IM2COL_MULTICASTENS18_IS1A_S1C_NSX_INSB_IJNSB_IJSI_SD_EEES1F_S1H_EEENSB_IJNSB_IJSE_S1M_EEES1L_NSB_IJSZ_NSC_ILi8192EEEEEEEEEEEEEvEEEENS_8epilogue10collective6detail29Sm90TmaWarpSpecializedAdapterINS24_15DefaultEpilogueISN_NSB_IJlNSB_IJSE_lllEEESZ_EEES29_NS23_6thread17LinearCombinationISN_Li1EffLNS2A_9ScaleType4KindE0ELNS_15FloatRoundStyleE2ESN_EENS_4gemm15EpilogueDefaultEEEEEvvEEEEvNT_6ParamsE:
[----:B------:R-:W-:Y:S01]  /*0000*/  LDC R1, c[0x0][0x28] ;  /* 0x00000a00ff017b82 */ /* 0x000fe20000000800 */
[----:B------:R-:W0:Y:S01]  /*0010*/  S2R R10, SR_TID.X ;  /* 0x00000000000a7919 */ /* 0x000e220000002100 */
[----:B------:R-:W-:Y:S01]  /*0020*/  ELECT P0, URZ, PT ;  /* 0x00000000003f782f */ /* 0x000fe20003800000 */
[----:B------:R-:W-:Y:S01]  /*0030*/  BSSY B0, `(.L_x_0) ;  /* 0x0000010000007945 */ /* 0x000fe20003800000 */
[----:B------:R-:W1:Y:S01]  /*0040*/  S2R R7, SR_CTAID.X ;  /* 0x0000000000077919 */ /* 0x000e620000002500 */
[--C-:B0-----:R-:W-:Y:S02]  /*0050*/  SHF.R.U32.HI R0, RZ, 0x5, R10.reuse ;  /* 0x00000005ff007819 */ /* 0x101fe4000001160a */
[----:B------:R-:W-:-:S03]  /*0060*/  SHF.R.U32.HI R13, RZ, 0x7, R10 ;  /* 0x00000007ff0d7819 */ /* 0x000fc6000001160a */
[----:B------:R-:W0:Y:S04]  /*0070*/  SHFL.IDX PT, R3, R0, RZ, 0x1f ;  /* 0x00001fff00037589 */ /* 0x000e2800000e0000 */
[----:B------:R-:W2:Y:S01]  /*0080*/  SHFL.IDX PT, R13, R13, RZ, 0x1f ;  /* 0x00001fff0d0d7589 */ /* 0x000ea200000e0000 */
[----:B0-----:R-:W-:-:S13]  /*0090*/  ISETP.NE.OR P0, PT, R3, RZ, !P0 ;  /* 0x000000ff0300720c */ /* 0x001fda0004705670 */
[----:B-12---:R-:W-:Y:S05]  /*00a0*/  @P0 BRA `(.L_x_1) ;  /* 0x0000000000200947 */ /* 0x006fea0003800000 */
[----:B------:R-:W-:Y:S02]  /*00b0*/  ULDC.64 UR4, c[0x0][0x198] ;  /* 0x0000660000047ab9 */ /* 0x000fe40000000a00 */
[----:B------:R-:W-:Y:S02]  /*00c0*/  UIADD3 UR6, UP0, UR4, 0xf0, URZ ;  /* 0x000000f004067890 */ /* 0x000fe4000ff1e03f */
[----:B------:R-:W-:Y:S02]  /*00d0*/  UIADD3 UR4, UP1, UR4, 0x1f0, URZ ;  /* 0x000001f004047890 */ /* 0x000fe4000ff3e03f */
[----:B------:R-:W-:Y:S02]  /*00e0*/  UIADD3.X UR7, URZ, UR5, URZ, UP0, !UPT ;  /* 0x000000053f077290 */ /* 0x000fe400087fe43f */
[----:B------:R-:W-:-:S07]  /*00f0*/  UIADD3.X UR5, URZ, UR5, URZ, UP1, !UPT ;  /* 0x000000053f057290 */ /* 0x000fce0008ffe43f */
[----:B------:R0:W-:Y:S02]  /*0100*/  UTMACCTL.PF [UR6] ;  /* 0x00000000060079b9 */ /* 0x0001e40008040000 */
[----:B------:R0:W-:Y:S02]  /*0110*/  UTMACCTL.PF [UR4] ;  /* 0x00000000040079b9 */ /* 0x0001e40008040000 */
[----:B0-----:R-:W-:Y:S01]  /*0120*/  NOP ;  /* 0x0000000000007918 */ /* 0x001fe20000000000 */
.L_x_1:
[----:B------:R-:W-:Y:S05]  /*0130*/  BSYNC B0 ;  /* 0x0000000000007941 */ /* 0x000fea0003800000 */
.L_x_0:
[----:B------:R-:W0:Y:S01]  /*0140*/  SHFL.IDX PT, R0, R0, RZ, 0x1f ;  /* 0x00001fff00007589 */ /* 0x000e2200000e0000 */
[----:B------:R-:W-:Y:S02]  /*0150*/  SHF.R.S32.HI R5, RZ, 0x1f, R10 ;  /* 0x0000001fff057819 */ /* 0x000fe4000001140a */
[----:B------:R-:W-:Y:S01]  /*0160*/  I2FP.F32.U32 R4, R7 ;  /* 0x0000000700047245 */ /* 0x000fe20000201000 */
[----:B------:R-:W1:Y:S01]  /*0170*/  S2R R11, SR_CTAID.Y ;  /* 0x00000000000b7919 */ /* 0x000e620000002600 */
[----:B------:R-:W-:-:S04]  /*0180*/  LEA.HI R5, R5, R10, RZ, 0x7 ;  /* 0x0000000a05057211 */ /* 0x000fc800078f38ff */
[----:B------:R-:W-:-:S05]  /*0190*/  LOP3.LUT R5, R5, 0xffffff80, RZ, 0xc0, !PT ;  /* 0xffffff8005057812 */ /* 0x000fca00078ec0ff */
[----:B------:R-:W-:-:S05]  /*01a0*/  IMAD.IADD R12, R10, 0x1, -R5 ;  /* 0x000000010a0c7824 */ /* 0x000fca00078e0a05 */
[----:B------:R-:W-:-:S04]  /*01b0*/  SHF.R.S32.HI R5, RZ, 0x1f, R12 ;  /* 0x0000001fff057819 */ /* 0x000fc8000001140c */
[----:B------:R-:W-:Y:S02]  /*01c0*/  LEA.HI R5, R5, R12, RZ, 0x3 ;  /* 0x0000000c05057211 */ /* 0x000fe400078f18ff */
[----:B0-----:R-:W-:Y:S02]  /*01d0*/  ISETP.NE.AND P0, PT, R0, RZ, PT ;  /* 0x000000ff0000720c */ /* 0x001fe40003f05270 */
[--C-:B------:R-:W-:Y:S02]  /*01e0*/  SHF.R.S32.HI R2, RZ, 0x3, R5.reuse ;  /* 0x00000003ff027819 */ /* 0x100fe40000011405 */
[----:B------:R-:W-:Y:S02]  /*01f0*/  SHF.R.S32.HI R5, RZ, 0x1f, R5 ;  /* 0x0000001fff057819 */ /* 0x000fe40000011405 */
[----:B------:R-:W-:-:S07]  /*0200*/  SHF.R.S32.HI R9, RZ, 0x1f, R0 ;  /* 0x0000001fff097819 */ /* 0x000fce0000011400 */
[----:B-1----:R-:W-:Y:S05]  /*0210*/  @P0 BRA `(.L_x_2) ;  /* 0x00000000008c0947 */ /* 0x002fea0003800000 */
[----:B------:R-:W-:Y:S01]  /*0220*/  ELECT P0, URZ, PT ;  /* 0x00000000003f782f */ /* 0x000fe20003800000 */
[----:B------:R-:W-:-:S12]  /*0230*/  BSSY B0, `(.L_x_2) ;  /* 0x0000021000007945 */ /* 0x000fd80003800000 */
[----:B------:R-:W-:Y:S05]  /*0240*/  @!P0 BRA `(.L_x_3) ;  /* 0x00000000007c8947 */ /* 0x000fea0003800000 */
[----:B------:R-:W0:Y:S01]  /*0250*/  S2UR UR8, SR_CgaCtaId ;  /* 0x00000000000879c3 */ /* 0x000e220000008800 */
[----:B------:R-:W-:Y:S01]  /*0260*/  UMOV UR4, 0x400 ;  /* 0x0000040000047882 */ /* 0x000fe20000000000 */
[----:B------:R-:W-:Y:S01]  /*0270*/  UMOV UR5, 0x1 ;  /* 0x0000000100057882 */ /* 0x000fe20000000000 */
[----:B------:R-:W-:Y:S02]  /*0280*/  UMOV UR6, 0x2 ;  /* 0x0000000200067882 */ /* 0x000fe40000000000 */
[----:B------:R-:W-:-:S04]  /*0290*/  UIADD3 UR6, -UR6, 0x100000, URZ ;  /* 0x0010000006067890 */ /* 0x000fc8000fffe13f */
[----:B------:R-:W-:Y:S02]  /*02a0*/  USHF.L.U32 UR7, UR6, 0xb, URZ ;  /* 0x0000000b06077899 */ /* 0x000fe4000800063f */
[----:B------:R-:W-:Y:S02]  /*02b0*/  USHF.L.U32 UR6, UR6, 0x1, URZ ;  /* 0x0000000106067899 */ /* 0x000fe4000800063f */
[----:B0-----:R-:W-:Y:S02]  /*02c0*/  ULEA UR8, UR8, UR4, 0x18 ;  /* 0x0000000408087291 */ /* 0x001fe4000f8ec03f */
[----:B------:R-:W-:-:S04]  /*02d0*/  UIADD3 UR4, -UR5, 0x100000, URZ ;  /* 0x0010000005047890 */ /* 0x000fc8000fffe13f */
[----:B------:R-:W-:Y:S02]  /*02e0*/  USHF.L.U32 UR5, UR4, 0xb, URZ ;  /* 0x0000000b04057899 */ /* 0x000fe4000800063f */
[----:B------:R-:W-:Y:S01]  /*02f0*/  USHF.L.U32 UR4, UR4, 0x1, URZ ;  /* 0x0000000104047899 */ /* 0x000fe2000800063f */
[----:B------:R-:W0:Y:S11]  /*0300*/  FENCE.VIEW.ASYNC.S ;  /* 0x00000000000073c6 */ /* 0x000e360000000000 */
[----:B0-----:R0:W1:Y:S01]  /*0310*/  SYNCS.EXCH.64 URZ, [UR8+0x36000], UR4 ;  /* 0x03600004083f75b2 */ /* 0x0010620008000100 */
[----:B------:R0:W2:Y:S01]  /*0320*/  SYNCS.EXCH.64 URZ, [UR8+0x36048], UR6 ;  /* 0x03604806083f75b2 */ /* 0x0000a20008000100 */
[----:B------:R0:W3:Y:S01]  /*0330*/  SYNCS.EXCH.64 URZ, [UR8+0x36008], UR4 ;  /* 0x03600804083f75b2 */ /* 0x0000e20008000100 */
[----:B------:R0:W4:Y:S01]  /*0340*/  SYNCS.EXCH.64 URZ, [UR8+0x36050], UR6 ;  /* 0x03605006083f75b2 */ /* 0x0001220008000100 */
[----:B------:R0:W0:Y:S01]  /*0350*/  SYNCS.EXCH.64 URZ, [UR8+0x36010], UR4 ;  /* 0x03601004083f75b2 */ /* 0x0000220008000100 */
        /* <DEDUP_REMOVED lines=13> */
[----:B------:R-:W-:Y:S01]  /*0430*/  NOP ;  /* 0x0000000000007918 */ /* 0x000fe20000000000 */
.L_x_3:
[----:B0-----:R-:W-:Y:S05]  /*0440*/  BSYNC B0 ;  /* 0x0000000000007941 */ /* 0x001fea0003800000 */
.L_x_2:
[----:B------:R-:W-:Y:S01]  /*0450*/  ULDC UR4, c[0x0][0x150] ;  /* 0x0000540000047ab9 */ /* 0x000fe20000000800 */
[----:B------:R-:W-:Y:S01]  /*0460*/  LEA.HI R5, R5, R2, RZ, 0x2 ;  /* 0x0000000205057211 */ /* 0x000fe200078f10ff */
[----:B------:R-:W-:Y:S01]  /*0470*/  FMUL R4, R4, UR4 ;  /* 0x0000000404047c20 */ /* 0x000fe20008400000 */
[----:B------:R-:W-:Y:S01]  /*0480*/  LEA.HI R9, R9, R0, RZ, 0x2 ;  /* 0x0000000009097211 */ /* 0x000fe200078f10ff */
[----:B------:R-:W-:Y:S01]  /*0490*/  ULDC UR4, c[0x0][0x154] ;  /* 0x0000550000047ab9 */ /* 0x000fe20000000800 */
[----:B------:R-:W-:Y:S01]  /*04a0*/  LOP3.LUT R5, R5, 0xfffffffc, RZ, 0xc0, !PT ;  /* 0xfffffffc05057812 */ /* 0x000fe200078ec0ff */
[----:B------:R-:W0:Y:S01]  /*04b0*/  LDC R8, c[0x0][0x140] ;  /* 0x00005000ff087b82 */ /* 0x000e220000000800 */
[----:B------:R-:W-:Y:S01]  /*04c0*/  LOP3.LUT R9, R9, 0x3ffffffc, RZ, 0xc0, !PT ;  /* 0x3ffffffc09097812 */ /* 0x000fe200078ec0ff */
[----:B------:R-:W5:Y:S01]  /*04d0*/  F2I.U32.TRUNC.NTZ R4, R4 ;  /* 0x0000000400047305 */ /* 0x000f62000020f000 */
[----:B------:R-:W-:Y:S01]  /*04e0*/  LOP3.LUT P0, RZ, R12, 0x7, RZ, 0xc0, !PT ;  /* 0x000000070cff7812 */ /* 0x000fe2000780c0ff */
[----:B------:R-:W-:Y:S01]  /*04f0*/  IMAD.IADD R5, R2, 0x1, -R5 ;  /* 0x0000000102057824 */ /* 0x000fe200078e0a05 */
[----:B------:R-:W-:Y:S01]  /*0500*/  I2FP.F32.U32 R2, R11 ;  /* 0x0000000b00027245 */ /* 0x000fe20000201000 */
[----:B------:R-:W-:Y:S01]  /*0510*/  IMAD.IADD R0, R0, 0x1, -R9 ;  /* 0x0000000100007824 */ /* 0x000fe200078e0a09 */
[----:B------:R-:W-:Y:S01]  /*0520*/  ISETP.NE.AND P3, PT, R13, 0x1, PT ;  /* 0x000000010d00780c */ /* 0x000fe20003f65270 */
[----:B------:R-:W-:Y:S01]  /*0530*/  NOP ;  /* 0x0000000000007918 */ /* 0x000fe20000000000 */
[----:B------:R-:W-:Y:S01]  /*0540*/  NOP ;  /* 0x0000000000007918 */ /* 0x000fe20000000000 */
[----:B------:R-:W-:-:S02]  /*0550*/  IMAD R5, R0, 0x4, R5 ;  /* 0x0000000400057824 */ /* 0x000fc400078e0205 */
[----:B------:R-:W-:Y:S01]  /*0560*/  FMUL R6, R2, UR4 ;  /* 0x0000000402067c20 */ /* 0x000fe20008400000 */
[----:B------:R-:W-:Y:S02]  /*0570*/  ULDC UR4, c[0x0][0x144] ;  /* 0x0000510000047ab9 */ /* 0x000fe40000000800 */
[C---:B------:R-:W-:Y:S01]  /*0580*/  LEA.HI R0, R5.reuse, R5, RZ, 0x1 ;  /* 0x0000000505007211 */ /* 0x040fe200078f08ff */
[----:B-----5:R-:W-:Y:S02]  /*0590*/  IMAD.MOV R2, RZ, RZ, -R4 ;  /* 0x000000ffff027224 */ /* 0x020fe400078e0a04 */
[----:B------:R-:W5:Y:S01]  /*05a0*/  F2I.U32.TRUNC.NTZ R6, R6 ;  /* 0x0000000600067305 */ /* 0x000f62000020f000 */
[----:B------:R-:W-:Y:S01]  /*05b0*/  LOP3.LUT R0, R0, 0xfffffffe, RZ, 0xc0, !PT ;  /* 0xfffffffe00007812 */ /* 0x000fe200078ec0ff */
[----:B------:R-:W-:Y:S01]  /*05c0*/  IMAD R9, R2, UR4, R7 ;  /* 0x0000000402097c24 */ /* 0x000fe2000f8e0207 */
[----:B------:R-:W-:Y:S01]  /*05d0*/  ULDC UR4, c[0x0][0x148] ;  /* 0x0000520000047ab9 */ /* 0x000fe20000000800 */
[C---:B------:R-:W-:Y:S01]  /*05e0*/  IMAD.SHL.U32 R2, R5.reuse, 0x4, RZ ;  /* 0x0000000405027824 */ /* 0x040fe200078e00ff */
[----:B0-----:R-:W-:Y:S01]  /*05f0*/  ISETP.EQ.U32.AND P1, PT, R8, 0x1, PT ;  /* 0x000000010800780c */ /* 0x001fe20003f22070 */
[----:B------:R-:W-:-:S03]  /*0600*/  IMAD.IADD R0, R5, 0x1, -R0 ;  /* 0x0000000105007824 */ /* 0x000fc600078e0a00 */
[----:B------:R-:W-:Y:S02]  /*0610*/  LOP3.LUT R2, R5, 0xc, R2, 0x78, !PT ;  /* 0x0000000c05027812 */ /* 0x000fe400078e7802 */
[----:B------:R-:W-:Y:S02]  /*0620*/  ISETP.NE.AND P4, PT, R0, R9, PT ;  /* 0x000000090000720c */ /* 0x000fe40003f85270 */
[----:B------:R-:W-:Y:S01]  /*0630*/  SHF.R.S32.HI R0, RZ, 0x1f, R3 ;  /* 0x0000001fff007819 */ /* 0x000fe20000011403 */
[----:B-----5:R-:W-:Y:S01]  /*0640*/  IMAD.MOV R14, RZ, RZ, -R6 ;  /* 0x000000ffff0e7224 */ /* 0x020fe200078e0a06 */
[----:B------:R-:W-:Y:S01]  /*0650*/  ISETP.LT.U32.AND P0, PT, R2, 0x2, !P0 ;  /* 0x000000020200780c */ /* 0x000fe20004701070 */
[----:B------:R-:W-:Y:S01]  /*0660*/  IMAD.MOV.U32 R6, RZ, RZ, 0x1 ;  /* 0x00000001ff067424 */ /* 0x000fe200078e00ff */
[----:B------:R-:W-:Y:S01]  /*0670*/  LEA.HI R0, R0, R3, RZ, 0x2 ;  /* 0x0000000300007211 */ /* 0x000fe200078f10ff */
[----:B------:R-:W-:-:S03]  /*0680*/  IMAD R5, R14, UR4, R11 ;  /* 0x000000040e057c24 */ /* 0x000fc6000f8e020b */
[----:B------:R-:W-:-:S03]  /*0690*/  LOP3.LUT R0, R0, 0xfffffffc, RZ, 0xc0, !PT ;  /* 0xfffffffc00007812 */ /* 0x000fc600078ec0ff */
[----:B------:R-:W-:Y:S02]  /*06a0*/  @P4 LEA.HI R4, R2, R2, RZ, 0x1 ;  /* 0x0000000202044211 */ /* 0x000fe400078f08ff */
[----:B------:R-:W-:Y:S02]  /*06b0*/  IMAD.IADD R14, R3, 0x1, -R0 ;  /* 0x00000001030e7824 */ /* 0x000fe400078e0a00 */
[----:B------:R-:W-:-:S03]  /*06c0*/  @P4 SHF.R.S32.HI R4, RZ, 0x1, R4 ;  /* 0x00000001ff044819 */ /* 0x000fc60000011404 */
[----:B------:R-:W-:Y:S02]  /*06d0*/  LOP3.LUT P2, RZ, R13, R14, RZ, 0xfc, !PT ;  /* 0x0000000e0dff7212 */ /* 0x000fe4000784fcff */
[----:B------:R-:W-:Y:S02]  /*06e0*/  @P4 ISETP.NE.AND P5, PT, R4, R5, PT ;  /* 0x000000050400420c */ /* 0x000fe40003fa5270 */
[----:B------:R-:W-:Y:S02]  /*06f0*/  SEL R3, RZ, 0x1, P2 ;  /* 0x00000001ff037807 */ /* 0x000fe40001000000 */
[----:B------:R-:W-:Y:S02]  /*0700*/  SEL R5, RZ, 0x1, !P0 ;  /* 0x00000001ff057807 */ /* 0x000fe40004000000 */
[----:B------:R-:W-:Y:S02]  /*0710*/  @P4 SEL R6, RZ, 0x1, P5 ;  /* 0x00000001ff064807 */ /* 0x000fe40002800000 */
[----:B------:R-:W-:-:S02]  /*0720*/  SEL R3, R3, 0x2, P3 ;  /* 0x0000000203037807 */ /* 0x000fc40001800000 */
[----:B------:R-:W-:Y:S01]  /*0730*/  LOP3.LUT R6, R6, R5, RZ, 0xc0, !PT ;  /* 0x0000000506067212 */ /* 0x000fe200078ec0ff */
[----:B------:R-:W-:Y:S06]  /*0740*/  @!P1 BRA `(.L_x_4) ;  /* 0x0000000000089947 */ /* 0x000fec0003800000 */
[----:B-1234-:R-:W-:Y:S01]  /*0750*/  UCGABAR_ARV ;  /* 0x00000000000079c7 */ /* 0x01efe20008000000 */
[----:B------:R-:W-:Y:S05]  /*0760*/  BRA `(.L_x_5) ;  /* 0x0000000000047947 */ /* 0x000fea0003800000 */
.L_x_4:
[----:B-1234-:R-:W-:Y:S01]  /*0770*/  NOP ;  /* 0x0000000000007918 */ /* 0x01efe20000000000 */
.L_x_5:
[----:B------:R-:W-:Y:S01]  /*0780*/  ULDC.64 UR4, c[0x0][0x618] ;  /* 0x0001860000047ab9 */ /* 0x000fe20000000a00 */
[----:B------:R-:W-:Y:S01]  /*0790*/  ULDC.64 UR12, c[0x0][0x208] ;  /* 0x00008200000c7ab9 */ /* 0x000fe20000000a00 */
[----:B------:R-:W-:-:S04]  /*07a0*/  ISETP.NE.U32.AND P0, PT, RZ, UR4, PT ;  /* 0x00000004ff007c0c */ /* 0x000fc8000bf05070 */
[----:B------:R-:W-:-:S13]  /*07b0*/  ISETP.NE.AND.EX P0, PT, RZ, UR5, PT, P0 ;  /* 0x00000005ff007c0c */ /* 0x000fda000bf05300 */
[----:B------:R-:W-:Y:S05]  /*07c0*/  @!P0 BRA `(.L_x_6) ;  /* 0x00000000001c8947 */ /* 0x000fea0003800000 */
[----:B------:R-:W0:Y:S02]  /*07d0*/  LDC.64 R4, c[0x0][0x618] ;  /* 0x00018600ff047b82 */ /* 0x000e240000000a00 */
[----:B0-----:R-:W2:Y:S02]  /*07e0*/  LDG.E.64 R4, desc[UR12][R4.64] ;  /* 0x0000000c04047981 */ /* 0x001ea4000c1e1b00 */
[----:B--2---:R-:W-:-:S04]  /*07f0*/  ISETP.NE.U32.AND P0, PT, R4, RZ, PT ;  /* 0x000000ff0400720c */ /* 0x004fc80003f05070 */
[----:B------:R-:W-:-:S13]  /*0800*/  ISETP.NE.AND.EX P0, PT, R5, RZ, PT, P0 ;  /* 0x000000ff0500720c */ /* 0x000fda0003f05300 */
[----:B------:R-:W-:Y:S05]  /*0810*/  @!P0 BRA `(.L_x_6) ;  /* 0x0000000000088947 */ /* 0x000fea0003800000 */
[----:B------:R0:W5:Y:S01]  /*0820*/  LD.E R0, desc[UR12][R4.64] ;  /* 0x0000000c04007980 */ /* 0x000162000c101900 */
[----:B------:R-:W-:Y:S05]  /*0830*/  BRA `(.L_x_7) ;  /* 0x0000000000207947 */ /* 0x000fea0003800000 */
.L_x_6:
[----:B------:R-:W-:Y:S02]  /*0840*/  ULDC.64 UR4, c[0x0][0x608] ;  /* 0x0001820000047ab9 */ /* 0x000fe40000000a00 */
[----:B------:R-:W-:-:S04]  /*0850*/  ISETP.NE.U32.AND P0, PT, RZ, UR4, PT ;  /* 0x00000004ff007c0c */ /* 0x000fc8000bf05070 */
[----:B------:R-:W-:-:S13]  /*0860*/  ISETP.NE.AND.EX P0, PT, RZ, UR5, PT, P0 ;  /* 0x00000005ff007c0c */ /* 0x000fda000bf05300 */
[----:B------:R-:W-:Y:S05]  /*0870*/  @!P0 BRA `(.L_x_8) ;  /* 0x00000000000c8947 */ /* 0x000fea0003800000 */
[----:B------:R-:W0:Y:S02]  /*0880*/  LDC.64 R4, c[0x0][0x608] ;  /* 0x00018200ff047b82 */ /* 0x000e240000000a00 */
[----:B0-----:R1:W5:Y:S01]  /*0890*/  LDG.E R0, desc[UR12][R4.64] ;  /* 0x0000000c04007981 */ /* 0x001362000c1e1900 */
[----:B------:R-:W-:Y:S05]  /*08a0*/  BRA `(.L_x_7) ;  /* 0x0000000000047947 */ /* 0x000fea0003800000 */
.L_x_8:
[----:B------:R-:W2:Y:S02]  /*08b0*/  LDC R0, c[0x0][0x600] ;  /* 0x00018000ff007b82 */ /* 0x000ea40000000800 */
.L_x_7:
[----:B------:R-:W-:Y:S02]  /*08c0*/  ULDC.64 UR4, c[0x0][0x620] ;  /* 0x0001880000047ab9 */ /* 0x000fe40000000a00 */
[----:B------:R-:W-:-:S04]  /*08d0*/  ISETP.NE.U32.AND P0, PT, RZ, UR4, PT ;  /* 0x00000004ff007c0c */ /* 0x000fc8000bf05070 */
[----:B------:R-:W-:-:S13]  /*08e0*/  ISETP.NE.AND.EX P0, PT, RZ, UR5, PT, P0 ;  /* 0x00000005ff007c0c */ /* 0x000fda000bf05300 */
[----:B------:R-:W-:Y:S05]  /*08f0*/  @!P0 BRA `(.L_x_9) ;  /* 0x00000000001c8947 */ /* 0x000fea0003800000 */
[----:B01----:R-:W0:Y:S02]  /*0900*/  LDC.64 R4, c[0x0][0x620] ;  /* 0x00018800ff047b82 */ /* 0x003e240000000a00 */
[----:B0-----:R-:W3:Y:S02]  /*0910*/  LDG.E.64 R4, desc[UR12][R4.64] ;  /* 0x0000000c04047981 */ /* 0x001ee4000c1e1b00 */
[----:B---3--:R-:W-:-:S04]  /*0920*/  ISETP.NE.U32.AND P0, PT, R4, RZ, PT ;  /* 0x000000ff0400720c */ /* 0x008fc80003f05070 */
[----:B------:R-:W-:-:S13]  /*0930*/  ISETP.NE.AND.EX P0, PT, R5, RZ, PT, P0 ;  /* 0x000000ff0500720c */ /* 0x000fda0003f05300 */
[----:B------:R-:W-:Y:S05]  /*0940*/  @!P0 BRA `(.L_x_9) ;  /* 0x0000000000088947 */ /* 0x000fea0003800000 */
[----:B------:R0:W5:Y:S01]  /*0950*/  LD.E R4, desc[UR12][R4.64] ;  /* 0x0000000c04047980 */ /* 0x000162000c101900 */
[----:B------:R-:W-:Y:S05]  /*0960*/  BRA `(.L_x_10) ;  /* 0x0000000000207947 */ /* 0x000fea0003800000 */
.L_x_9:
[----:B------:R-:W-:Y:S02]  /*0970*/  ULDC.64 UR4, c[0x0][0x610] ;  /* 0x0001840000047ab9 */ /* 0x000fe40000000a00 */
[----:B------:R-:W-:-:S04]  /*0980*/  ISETP.NE.U32.AND P0, PT, RZ, UR4, PT ;  /* 0x00000004ff007c0c */ /* 0x000fc8000bf05070 */
[----:B------:R-:W-:-:S13]  /*0990*/  ISETP.NE.AND.EX P0, PT, RZ, UR5, PT, P0 ;  /* 0x00000005ff007c0c */ /* 0x000fda000bf05300 */
[----:B------:R-:W-:Y:S05]  /*09a0*/  @!P0 BRA `(.L_x_11) ;  /* 0x00000000000c8947 */ /* 0x000fea0003800000 */
[----:B01----:R-:W0:Y:S02]  /*09b0*/  LDC.64 R4, c[0x0][0x610] ;  /* 0x00018400ff047b82 */ /* 0x003e240000000a00 */
[----:B0-----:R1:W5:Y:S01]  /*09c0*/  LDG.E R4, desc[UR12][R4.64] ;  /* 0x0000000c04047981 */ /* 0x001362000c1e1900 */
[----:B------:R-:W-:Y:S05]  /*09d0*/  BRA `(.L_x_10) ;  /* 0x0000000000047947 */ /* 0x000fea0003800000 */
.L_x_11:
[----:B01----:R-:W3:Y:S02]  /*09e0*/  LDC R4, c[0x0][0x604] ;  /* 0x00018100ff047b82 */ /* 0x003ee40000000800 */
.L_x_10:
[----:B01----:R-:W0:Y:S01]  /*09f0*/  LDC R5, c[0x0][0x4d8] ;  /* 0x00013600ff057b82 */ /* 0x003e220000000800 */
[----:B------:R-:W-:-:S07]  /*0a00*/  IABS R21, R11 ;  /* 0x0000000b00157213 */ /* 0x000fce0000000000 */
[----:B------:R-:W1:Y:S01]  /*0a10*/  LDC R19, c[0x0][0x4dc] ;  /* 0x00013700ff137b82 */ /* 0x000e620000000800 */
[----:B0-----:R-:W-:-:S05]  /*0a20*/  VIADD R5, R5, 0x7f ;  /* 0x0000007f05057836 */ /* 0x001fca0000000000 */
[----:B------:R-:W-:Y:S02]  /*0a30*/  SHF.R.S32.HI R8, RZ, 0x1f, R5 ;  /* 0x0000001fff087819 */ /* 0x000fe40000011405 */
[----:B-1----:R-:W-:Y:S02]  /*0a40*/  IABS R20, R19 ;  /* 0x0000001300147213 */ /* 0x002fe40000000000 */
[----:B------:R-:W-:-:S04]  /*0a50*/  LEA.HI R8, R8, R5, RZ, 0x7 ;  /* 0x0000000508087211 */ /* 0x000fc800078f38ff */
[----:B------:R-:W-:-:S04]  /*0a60*/  SHF.R.S32.HI R16, RZ, 0x7, R8 ;  /* 0x00000007ff107819 */ /* 0x000fc80000011408 */
[----:B------:R-:W-:-:S04]  /*0a70*/  IABS R17, R16 ;  /* 0x0000001000117213 */ /* 0x000fc80000000000 */
[----:B------:R-:W0:Y:S08]  /*0a80*/  I2F.RP R5, R17 ;  /* 0x0000001100057306 */ /* 0x000e300000209400 */
[----:B0-----:R-:W0:Y:S02]  /*0a90*/  MUFU.RCP R5, R5 ;  /* 0x0000000500057308 */ /* 0x001e240000001000 */
[----:B0-----:R-:W-:-:S06]  /*0aa0*/  VIADD R8, R5, 0xffffffe ;  /* 0x0ffffffe05087836 */ /* 0x001fcc0000000000 */
[----:B------:R0:W1:Y:S02]  /*0ab0*/  F2I.FTZ.U32.TRUNC.NTZ R9, R8 ;  /* 0x0000000800097305 */ /* 0x000064000021f000 */
[----:B0-----:R-:W-:Y:S02]  /*0ac0*/  IMAD.MOV.U32 R8, RZ, RZ, RZ ;  /* 0x000000ffff087224 */ /* 0x001fe400078e00ff */
[----:B-1----:R-:W-:-:S04]  /*0ad0*/  IMAD.MOV R18, RZ, RZ, -R9 ;  /* 0x000000ffff127224 */ /* 0x002fc800078e0a09 */
[----:B------:R-:W-:Y:S01]  /*0ae0*/  IMAD R15, R18, R17, RZ ;  /* 0x00000011120f7224 */ /* 0x000fe200078e02ff */
[----:B------:R-:W-:-:S03]  /*0af0*/  IABS R18, R16 ;  /* 0x0000001000127213 */ /* 0x000fc60000000000 */
[----:B------:R-:W-:Y:S02]  /*0b00*/  IMAD.HI.U32 R9, R9, R15, R8 ;  /* 0x0000000f09097227 */ /* 0x000fe400078e0008 */
[----:B------:R-:W0:Y:S02]  /*0b10*/  I2F.RP R15, R20 ;  /* 0x00000014000f7306 */ /* 0x000e240000209400 */
[----:B------:R-:W-:Y:S02]  /*0b20*/  IMAD.MOV.U32 R8, RZ, RZ, R21 ;  /* 0x000000ffff087224 */ /* 0x000fe400078e0015 */
[----:B------:R-:W-:Y:S01]  /*0b30*/  IMAD.MOV R18, RZ, RZ, -R18 ;  /* 0x000000ffff127224 */ /* 0x000fe200078e0a12 */
[----:B------:R-:W1:Y:S01]  /*0b40*/  LDC R21, c[0x0][0x4e0] ;  /* 0x00013800ff157b82 */ /* 0x000e620000000800 */
[----:B------:R-:W-:-:S04]  /*0b50*/  IMAD.HI.U32 R5, R9, R8, RZ ;  /* 0x0000000809057227 */ /* 0x000fc800078e00ff */
[----:B------:R-:W-:-:S05]  /*0b60*/  IMAD R8, R5, R18, R8 ;  /* 0x0000001205087224 */ /* 0x000fca00078e0208 */
[----:B------:R-:W-:Y:S01]  /*0b70*/  ISETP.GT.U32.AND P2, PT, R17, R8, PT ;  /* 0x000000081100720c */ /* 0x000fe20003f44070 */
[----:B0-----:R-:W0:-:S12]  /*0b80*/  MUFU.RCP R15, R15 ;  /* 0x0000000f000f7308 */ /* 0x001e180000001000 */
[----:B------:R-:W-:Y:S02]  /*0b90*/  @!P2 IMAD.IADD R8, R8, 0x1, -R17 ;  /* 0x000000010808a824 */ /* 0x000fe400078e0a11 */
[----:B------:R-:W-:Y:S01]  /*0ba0*/  @!P2 VIADD R5, R5, 0x1 ;  /* 0x000000010505a836 */ /* 0x000fe20000000000 */
[----:B------:R-:W-:Y:S01]  /*0bb0*/  ISETP.NE.AND P2, PT, R16, RZ, PT ;  /* 0x000000ff1000720c */ /* 0x000fe20003f45270 */
[----:B0-----:R-:W-:Y:S01]  /*0bc0*/  VIADD R9, R15, 0xffffffe ;  /* 0x0ffffffe0f097836 */ /* 0x001fe20000000000 */
[----:B------:R-:W-:Y:S02]  /*0bd0*/  ISETP.GE.U32.AND P0, PT, R8, R17, PT ;  /* 0x000000110800720c */ /* 0x000fe40003f06070 */
[----:B------:R-:W-:Y:S02]  /*0be0*/  LOP3.LUT R8, R11, R16, RZ, 0x3c, !PT ;  /* 0x000000100b087212 */ /* 0x000fe400078e3cff */
[----:B-1----:R-:W-:Y:S01]  /*0bf0*/  IABS R17, R21 ;  /* 0x0000001500117213 */ /* 0x002fe20000000000 */
[----:B------:R-:W0:Y:S01]  /*0c00*/  F2I.FTZ.U32.TRUNC.NTZ R9, R9 ;  /* 0x0000000900097305 */ /* 0x000e22000021f000 */
[----:B------:R-:W-:Y:S01]  /*0c10*/  ISETP.GE.AND P3, PT, R8, RZ, PT ;  /* 0x000000ff0800720c */ /* 0x000fe20003f66270 */
[----:B------:R-:W-:-:S06]  /*0c20*/  IMAD.MOV.U32 R8, RZ, RZ, RZ ;  /* 0x000000ffff087224 */ /* 0x000fcc00078e00ff */
[----:B------:R-:W-:-:S04]  /*0c30*/  @P0 VIADD R5, R5, 0x1 ;  /* 0x0000000105050836 */ /* 0x000fc80000000000 */
[----:B------:R-:W-:Y:S02]  /*0c40*/  IMAD.MOV.U32 R22, RZ, RZ, R5 ;  /* 0x000000ffff167224 */ /* 0x000fe400078e0005 */
[----:B0-----:R-:W-:Y:S02]  /*0c50*/  IMAD.MOV R5, RZ, RZ, -R9 ;  /* 0x000000ffff057224 */ /* 0x001fe400078e0a09 */
[----:B------:R-:W-:Y:S01]  /*0c60*/  @!P3 IMAD.MOV R22, RZ, RZ, -R22 ;  /* 0x000000ffff16b224 */ /* 0x000fe200078e0a16 */
[----:B------:R-:W-:Y:S01]  /*0c70*/  @!P2 LOP3.LUT R22, RZ, R16, RZ, 0x33, !PT ;  /* 0x00000010ff16a212 */ /* 0x000fe200078e33ff */
[----:B------:R-:W-:-:S03]  /*0c80*/  IMAD R5, R5, R20, RZ ;  /* 0x0000001405057224 */ /* 0x000fc600078e02ff */
[----:B------:R-:W-:Y:S01]  /*0c90*/  IABS R15, R22 ;  /* 0x00000016000f7213 */ /* 0x000fe20000000000 */
[----:B------:R-:W-:-:S04]  /*0ca0*/  IMAD.HI.U32 R8, R9, R5, R8 ;  /* 0x0000000509087227 */ /* 0x000fc800078e0008 */
[----:B------:R-:W-:Y:S02]  /*0cb0*/  IMAD.MOV.U32 R5, RZ, RZ, R15 ;  /* 0x000000ffff057224 */ /* 0x000fe400078e000f */
[----:B------:R-:W0:Y:S02]  /*0cc0*/  I2F.RP R15, R17 ;  /* 0x00000011000f7306 */ /* 0x000e240000209400 */
[----:B------:R-:W-:-:S04]  /*0cd0*/  IMAD.HI.U32 R8, R8, R5, RZ ;  /* 0x0000000508087227 */ /* 0x000fc800078e00ff */
[----:B------:R-:W-:-:S04]  /*0ce0*/  IMAD.MOV R9, RZ, RZ, -R8 ;  /* 0x000000ffff097224 */ /* 0x000fc800078e0a08 */
[C---:B------:R-:W-:Y:S01]  /*0cf0*/  IMAD R5, R20.reuse, R9, R5 ;  /* 0x0000000914057224 */ /* 0x040fe200078e0205 */
[----:B0-----:R-:W0:Y:S04]  /*0d00*/  MUFU.RCP R15, R15 ;  /* 0x0000000f000f7308 */ /* 0x001e280000001000 */
[----:B------:R-:W-:-:S13]  /*0d10*/  ISETP.GT.U32.AND P2, PT, R20, R5, PT ;  /* 0x000000051400720c */ /* 0x000fda0003f44070 */
[----:B------:R-:W-:Y:S02]  /*0d20*/  @!P2 IMAD.IADD R5, R5, 0x1, -R20 ;  /* 0x000000010505a824 */ /* 0x000fe400078e0a14 */
[----:B------:R-:W-:Y:S01]  /*0d30*/  @!P2 VIADD R8, R8, 0x1 ;  /* 0x000000010808a836 */ /* 0x000fe20000000000 */
[----:B------:R-:W-:Y:S01]  /*0d40*/  ISETP.NE.AND P2, PT, R19, RZ, PT ;  /* 0x000000ff1300720c */ /* 0x000fe20003f45270 */
[----:B0-----:R-:W-:Y:S01]  /*0d50*/  VIADD R9, R15, 0xffffffe ;  /* 0x0ffffffe0f097836 */ /* 0x001fe20000000000 */
[----:B------:R-:W-:Y:S02]  /*0d60*/  ISETP.GE.U32.AND P0, PT, R5, R20, PT ;  /* 0x000000140500720c */ /* 0x000fe40003f06070 */
[----:B------:R-:W-:-:S03]  /*0d70*/  LOP3.LUT R5, R22, R19, RZ, 0x3c, !PT ;  /* 0x0000001316057212 */ /* 0x000fc600078e3cff */
[----:B------:R-:W0:Y:S01]  /*0d80*/  F2I.FTZ.U32.TRUNC.NTZ R9, R9 ;  /* 0x0000000900097305 */ /* 0x000e22000021f000 */
[----:B------:R-:W-:-:S07]  /*0d90*/  ISETP.GE.AND P3, PT, R5, RZ, PT ;  /* 0x000000ff0500720c */ /* 0x000fce0003f66270 */
[----:B------:R-:W-:-:S04]  /*0da0*/  @P0 VIADD R8, R8, 0x1 ;  /* 0x0000000108080836 */ /* 0x000fc80000000000 */
[----:B------:R-:W-:Y:S02]  /*0db0*/  IMAD.MOV.U32 R24, RZ, RZ, R8 ;  /* 0x000000ffff187224 */ /* 0x000fe400078e0008 */
[----:B0-----:R-:W-:Y:S02]  /*0dc0*/  IMAD.MOV R8, RZ, RZ, -R9 ;  /* 0x000000ffff087224 */ /* 0x001fe400078e0a09 */
[----:B------:R-:W-:Y:S01]  /*0dd0*/  @!P3 IMAD.MOV R24, RZ, RZ, -R24 ;  /* 0x000000ffff18b224 */ /* 0x000fe200078e0a18 */
[----:B------:R-:W-:Y:S01]  /*0de0*/  @!P2 LOP3.LUT R24, RZ, R19, RZ, 0x33, !PT ;  /* 0x00000013ff18a212 */ /* 0x000fe200078e33ff */
[----:B------:R-:W-:Y:S02]  /*0df0*/  IMAD R5, R8, R17, RZ ;  /* 0x0000001108057224 */ /* 0x000fe400078e02ff */
[----:B------:R-:W-:Y:S01]  /*0e00*/  IMAD.MOV.U32 R8, RZ, RZ, RZ ;  /* 0x000000ffff087224 */ /* 0x000fe200078e00ff */
[----:B------:R-:W-:Y:S01]  /*0e10*/  IABS R15, R24 ;  /* 0x00000018000f7213 */ /* 0x000fe20000000000 */
[----:B------:R-:W-:-:S02]  /*0e20*/  IMAD.MOV R18, RZ, RZ, -R24 ;  /* 0x000000ffff127224 */ /* 0x000fc400078e0a18 */
[----:B------:R-:W-:-:S04]  /*0e30*/  IMAD.HI.U32 R8, R9, R5, R8 ;  /* 0x0000000509087227 */ /* 0x000fc800078e0008 */
[----:B------:R-:W-:-:S04]  /*0e40*/  IMAD.MOV.U32 R9, RZ, RZ, R15 ;  /* 0x000000ffff097224 */ /* 0x000fc800078e000f */
[----:B------:R-:W-:-:S04]  /*0e50*/  IMAD.HI.U32 R5, R8, R9, RZ ;  /* 0x0000000908057227 */ /* 0x000fc800078e00ff */
[----:B------:R-:W-:-:S04]  /*0e60*/  IMAD.MOV R8, RZ, RZ, -R5 ;  /* 0x000000ffff087224 */ /* 0x000fc800078e0a05 */
[----:B------:R-:W-:Y:S02]  /*0e70*/  IMAD R8, R17, R8, R9 ;  /* 0x0000000811087224 */ /* 0x000fe400078e0209 */
[----:B------:R-:W-:-:S03]  /*0e80*/  IMAD R9, R19, R18, R22 ;  /* 0x0000001213097224 */ /* 0x000fc600078e0216 */
[----:B------:R-:W-:-:S13]  /*0e90*/  ISETP.GT.U32.AND P2, PT, R17, R8, PT ;  /* 0x000000081100720c */ /* 0x000fda0003f44070 */
[----:B------:R-:W-:Y:S02]  /*0ea0*/  @!P2 IMAD.IADD R8, R8, 0x1, -R17 ;  /* 0x000000010808a824 */ /* 0x000fe400078e0a11 */
[----:B------:R-:W-:Y:S01]  /*0eb0*/  @!P2 VIADD R5, R5, 0x1 ;  /* 0x000000010505a836 */ /* 0x000fe20000000000 */
[----:B------:R-:W-:Y:S02]  /*0ec0*/  ISETP.NE.AND P2, PT, R21, RZ, PT ;  /* 0x000000ff1500720c */ /* 0x000fe40003f45270 */
[----:B------:R-:W-:Y:S02]  /*0ed0*/  ISETP.GE.U32.AND P0, PT, R8, R17, PT ;  /* 0x000000110800720c */ /* 0x000fe40003f06070 */
[----:B------:R-:W-:-:S04]  /*0ee0*/  LOP3.LUT R8, R24, R21, RZ, 0x3c, !PT ;  /* 0x0000001518087212 */ /* 0x000fc800078e3cff */
[----:B------:R-:W-:Y:S01]  /*0ef0*/  ISETP.GE.AND P3, PT, R8, RZ, PT ;  /* 0x000000ff0800720c */ /* 0x000fe20003f66270 */
[----:B------:R-:W-:-:S04]  /*0f00*/  IMAD.MOV R8, RZ, RZ, -R22 ;  /* 0x000000ffff087224 */ /* 0x000fc800078e0a16 */
[----:B------:R-:W-:Y:S02]  /*0f10*/  IMAD R11, R16, R8, R11 ;  /* 0x00000008100b7224 */ /* 0x000fe400078e020b */
[----:B------:R-:W-:-:S06]  /*0f20*/  @P0 VIADD R5, R5, 0x1 ;  /* 0x0000000105050836 */ /* 0x000fcc0000000000 */
[----:B------:R-:W-:Y:S01]  /*0f30*/  @!P3 IMAD.MOV R5, RZ, RZ, -R5 ;  /* 0x000000ffff05b224 */ /* 0x000fe200078e0a05 */
[----:B------:R-:W-:-:S05]  /*0f40*/  @!P2 LOP3.LUT R5, RZ, R21, RZ, 0x33, !PT ;  /* 0x00000015ff05a212 */ /* 0x000fca00078e33ff */
[----:B------:R-:W-:-:S04]  /*0f50*/  IMAD.MOV R20, RZ, RZ, -R5 ;  /* 0x000000ffff147224 */ /* 0x000fc800078e0a05 */
[----:B------:R-:W-:Y:S01]  /*0f60*/  IMAD R8, R21, R20, R24 ;  /* 0x0000001415087224 */ /* 0x000fe200078e0218 */
[----:B------:R-:W-:Y:S06]  /*0f70*/  @!P1 BRA `(.L_x_12) ;  /* 0x00000000000c9947 */ /* 0x000fec0003800000 */
[----:B------:R-:W-:Y:S01]  /*0f80*/  UCGABAR_WAIT ;  /* 0x0000000000007dc7 */ /* 0x000fe20008000000 */
[----:B------:R-:W-:Y:S01]  /*0f90*/  CCTL.IVALL ;  /* 0x00000000ff00798f */ /* 0x000fe20002000000 */
[----:B------:R-:W-:Y:S05]  /*0fa0*/  BRA `(.L_x_13) ;  /* 0x0000000000047947 */ /* 0x000fea0003800000 */
.L_x_12:
[----:B------:R-:W-:Y:S06]  /*0fb0*/  BAR.SYNC.DEFER_BLOCKING 0x0 ;  /* 0x0000000000007b1d */ /* 0x000fec0000010000 */
.L_x_13:
[----:B------:R-:W-:-:S13]  /*0fc0*/  ISETP.NE.AND P0, PT, R13, RZ, PT ;  /* 0x000000ff0d00720c */ /* 0x000fda0003f05270 */
[----:B------:R-:W-:Y:S05]  /*0fd0*/  @!P0 BRA `(.L_x_14) ;  /* 0x00000054003c8947 */ /* 0x000fea0003800000 */
[----:B------:R-:W-:-:S13]  /*0fe0*/  ISETP.NE.AND P0, PT, R13, 0x1, PT ;  /* 0x000000010d00780c */ /* 0x000fda0003f05270 */
[----:B------:R-:W-:Y:S05]  /*0ff0*/  @P0 EXIT ;  /* 0x000000000000094d */ /* 0x000fea0003800000 */
[----:B------:R-:W0:Y:S01]  /*1000*/  LDC R10, c[0x0][0x294] ;  /* 0x0000a500ff0a7b82 */ /* 0x000e220000000800 */
[----:B------:R-:W-:Y:S01]  /*1010*/  UMOV UR4, URZ ;  /* 0x0000003f00047c82 */ /* 0x000fe20008000000 */
[----:B------:R-:W-:Y:S02]  /*1020*/  CS2R R86, SRZ ;  /* 0x0000000000567805 */ /* 0x000fe4000001ff00 */
[----:B------:R-:W-:Y:S02]  /*1030*/  CS2R R24, SRZ ;  /* 0x0000000000187805 */ /* 0x000fe4000001ff00 */
[----:B------:R-:W-:Y:S02]  /*1040*/  CS2R R26, SRZ ;  /* 0x00000000001a7805 */ /* 0x000fe4000001ff00 */
[----:B------:R-:W-:Y:S02]  /*1050*/  CS2R R28, SRZ ;  /* 0x00000000001c7805 */ /* 0x000fe4000001ff00 */
[----:B------:R-:W-:-:S02]  /*1060*/  CS2R R30, SRZ ;  /* 0x00000000001e7805 */ /* 0x000fc4000001ff00 */
[----:B------:R-:W-:Y:S02]  /*1070*/  CS2R R32, SRZ ;  /* 0x0000000000207805 */ /* 0x000fe4000001ff00 */
        /* <DEDUP_REMOVED lines=16> */
[----:B0-----:R-:W-:-:S02]  /*1180*/  ISETP.GE.AND P0, PT, R10, 0x1, PT ;  /* 0x000000010a00780c */ /* 0x001fc40003f06270 */
        /* <DEDUP_REMOVED lines=9> */
[----:B------:R-:W-:Y:S01]  /*1220*/  CS2R R84, SRZ ;  /* 0x0000000000547805 */ /* 0x000fe2000001ff00 */
[----:B------:R-:W-:Y:S06]  /*1230*/  @!P0 BRA `(.L_x_15) ;  /* 0x0000000000a48947 */ /* 0x000fec0003800000 */
[----:B------:R-:W-:-:S04]  /*1240*/  LOP3.LUT R7, R3, 0x1, RZ, 0xfc, !PT ;  /* 0x0000000103077812 */ /* 0x000fc800078efcff */
[----:B------:R-:W-:-:S13]  /*1250*/  ISETP.NE.AND P0, PT, R7, 0x3, PT ;  /* 0x000000030700780c */ /* 0x000fda0003f05270 */
[----:B------:R-:W-:Y:S05]  /*1260*/  @!P0 BRA `(.L_x_16) ;  /* 0x0000000000048947 */ /* 0x000fea0003800000 */
[----:B------:R-:W-:Y:S01]  /*1270*/  BPT.TRAP 0x1 ;  /* 0x000000040000795c */ /* 0x000fe20000300000 */
.L_x_16:
[----:B------:R-:W0:Y:S01]  /*1280*/  S2UR UR5, SR_CgaCtaId ;  /* 0x00000000000579c3 */ /* 0x000e220000008800 */
[----:B------:R-:W-:Y:S01]  /*1290*/  SHF.L.U32 R7, RZ, 0x1f, RZ ;  /* 0x0000001fff077819 */ /* 0x000fe200000006ff */
[----:B------:R-:W-:Y:S02]  /*12a0*/  UMOV UR4, 0x400 ;  /* 0x0000040000047882 */ /* 0x000fe40000000000 */
[----:B0-----:R-:W-:-:S12]  /*12b0*/  ULEA UR6, UR5, UR4, 0x18 ;  /* 0x0000000405067291 */ /* 0x001fd8000f8ec03f */
.L_x_17:
[----:B0-----:R-:W-:-:S04]  /*12c0*/  IMAD.U32 R12, RZ, RZ, UR6 ;  /* 0x00000006ff0c7e24 */ /* 0x001fc8000f8e00ff */
[----:B------:R0:W1:Y:S03]  /*12d0*/  SYNCS.PHASECHK.TRANS64.TRYWAIT P0, [R12+URZ+0x36000], R7 ;  /* 0x036000070c0075a7 */ /* 0x000066000800017f */
[----:B-1----:R-:W-:Y:S05]  /*12e0*/  @!P0 NANOSLEEP.SYNCS 0x989680 ;  /* 0x009896800000895d */ /* 0x002fea0003900000 */
[----:B------:R-:W1:Y:S02]  /*12f0*/  @!P0 SYNCS.PHASECHK.TRANS64 P0, [R12+URZ+0x36000], R7 ;  /* 0x036000070c0085a7 */ /* 0x000e64000800007f */
[----:B-1----:R-:W-:Y:S05]  /*1300*/  @!P0 BRA `(.L_x_17) ;  /* 0xfffffffc00ec8947 */ /* 0x002fea000383ffff */
[----:B------:R-:W-:Y:S01]  /*1310*/  UIADD3 UR4, UR6, 0x12000, URZ ;  /* 0x0001200006047890 */ /* 0x000fe2000fffe03f */
[----:B------:R-:W-:Y:S01]  /*1320*/  WARPGROUP.ARRIVE ;  /* 0x00000000000079c5 */ /* 0x000fe20000000000 */
[----:B------:R-:W-:Y:S02]  /*1330*/  UMOV UR7, 0x40000040 ;  /* 0x4000004000077882 */ /* 0x000fe40000000000 */
[----:B------:R-:W-:Y:S02]  /*1340*/  USHF.R.U32.HI UR5, URZ, 0x4, UR4 ;  /* 0x000000043f057899 */ /* 0x000fe40008011604 */
[----:B------:R-:W-:Y:S02]  /*1350*/  USHF.R.U32.HI UR4, URZ, 0x4, UR6 ;  /* 0x000000043f047899 */ /* 0x000fe40008011606 */
[----:B------:R-:W-:Y:S02]  /*1360*/  ULOP3.LUT UR5, UR5, 0x3fff, URZ, 0xc0, !UPT ;  /* 0x00003fff05057892 */ /* 0x000fe4000f8ec03f */
[----:B------:R-:W-:-:S02]  /*1370*/  ULOP3.LUT UR8, UR4, 0x3fff, URZ, 0xc0, !UPT ;  /* 0x00003fff04087892 */ /* 0x000fc4000f8ec03f */
[----:B------:R-:W-:-:S03]  /*1380*/  ULOP3.LUT UR9, UR5, 0x2000000, URZ, 0xfc, !UPT ;  /* 0x0200000005097892 */ /* 0x000fc6000f8efc3f */
[----:B------:R-:W-:Y:S02]  /*1390*/  UMOV UR5, 0x40000040 ;  /* 0x4000004000057882 */ /* 0x000fe40000000000 */
[----:B------:R-:W-:Y:S02]  /*13a0*/  UMOV UR4, UR8 ;  /* 0x0000000800047c82 */ /* 0x000fe40008000000 */
[----:B------:R-:W-:Y:S02]  /*13b0*/  UMOV UR6, UR9 ;  /* 0x0000000900067c82 */ /* 0x000fe40008000000 */
[----:B------:R-:W-:Y:S01]  /*13c0*/  HGMMA.64x128x16.F32.BF16 R24, gdesc[UR4].tnspA.tnspB, RZ, !UPT ;  /* 0x61e00000041879f0 */ /* 0x000fe2000c7018ff */
[----:B------:R-:W-:Y:S02]  /*13d0*/  UIADD3 UR4, UR8, 0x80, URZ ;  /* 0x0000008008047890 */ /* 0x000fe4000fffe03f */
[----:B------:R-:W-:Y:S01]  /*13e0*/  UIADD3 UR6, UR9, 0x80, URZ ;  /* 0x0000008009067890 */ /* 0x000fe2000fffe03f */
[----:B------:R-:W-:Y:S01]  /*13f0*/  UMOV UR5, 0x40000040 ;  /* 0x4000004000057882 */ /* 0x000fe20000000000 */
[----:B------:R-:W-:-:S07]  /*1400*/  UMOV UR7, 0x40000040 ;  /* 0x4000004000077882 */ /* 0x000fce0000000000 */
[----:B------:R-:W-:Y:S01]  /*1410*/  HGMMA.64x128x16.F32.BF16 R24, gdesc[UR4].tnspA.tnspB, R24 ;  /* 0x61e00000041879f0 */ /* 0x000fe20008701818 */
        /* <DEDUP_REMOVED lines=9> */
[----:B------:R-:W-:Y:S01]  /*14b0*/  HGMMA.64x128x16.F32.BF16 R24, gdesc[UR4].tnspA.tnspB, R24, gsb0 ;  /* 0x61e00000041879f0 */ /* 0x000fe20008001818 */
[----:B------:R-:W-:-:S05]  /*14c0*/  UMOV UR4, 0x1 ;  /* 0x0000000100047882 */ /* 0x000fca0000000000 */
.L_x_15:
[----:B0-----:R-:W-:-:S05]  /*14d0*/  VIADD R7, R10, 0x3f ;  /* 0x0000003f0a077836 */ /* 0x001fca0000000000 */
[----:B------:R-:W-:-:S04]  /*14e0*/  SHF.R.S32.HI R10, RZ, 0x1f, R7 ;  /* 0x0000001fff0a7819 */ /* 0x000fc80000011407 */
[----:B------:R-:W-:-:S04]  /*14f0*/  LEA.HI R10, R10, R7, RZ, 0x6 ;  /* 0x000000070a0a7211 */ /* 0x000fc800078f30ff */
[----:B------:R-:W-:-:S04]  /*1500*/  SHF.R.S32.HI R10, RZ, 0x6, R10 ;  /* 0x00000006ff0a7819 */ /* 0x000fc8000001140a */
[----:B------:R-:W-:-:S05]  /*1510*/  VIMNMX R7, R10, 0x1, PT ;  /* 0x000000010a077848 */ /* 0x000fca0003fe0100 */
[----:B------:R-:W-:-:S05]  /*1520*/  IMAD.IADD R7, R10, 0x1, -R7 ;  /* 0x000000010a077824 */ /* 0x000fca00078e0a07 */
[----:B------:R-:W-:-:S13]  /*1530*/  ISETP.GE.AND P0, PT, R7, 0x1, PT ;  /* 0x000000010700780c */ /* 0x000fda0003f06270 */
[----:B------:R-:W-:Y:S05]  /*1540*/  @!P0 BRA `(.L_x_18) ;  /* 0x0000000400148947 */ /* 0x000fea0003800000 */
[----:B------:R-:W0:Y:S01]  /*1550*/  S2UR UR6, SR_CgaCtaId ;  /* 0x00000000000679c3 */ /* 0x000e220000008800 */
[----:B------:R-:W-:Y:S01]  /*1560*/  UMOV UR5, 0x400 ;  /* 0x0000040000057882 */ /* 0x000fe20000000000 */
[----:B------:R-:W-:Y:S01]  /*1570*/  LOP3.LUT R15, R3, 0x1, RZ, 0xfc, !PT ;  /* 0x00000001030f7812 */ /* 0x000fe200078efcff */
[----:B------:R-:W-:Y:S01]  /*1580*/  IMAD.MOV.U32 R14, RZ, RZ, RZ ;  /* 0x000000ffff0e7224 */ /* 0x000fe200078e00ff */
[----:B------:R-:W-:Y:S01]  /*1590*/  UISETP.NE.U32.AND UP0, UPT, UR4, URZ, UPT ;  /* 0x0000003f0400728c */ /* 0x000fe2000bf05070 */
[----:B------:R-:W-:Y:S01]  /*15a0*/  IMAD.MOV.U32 R10, RZ, RZ, RZ ;  /* 0x000000ffff0a7224 */ /* 0x000fe200078e00ff */
[----:B0-----:R-:W-:-:S04]  /*15b0*/  ULEA UR7, UR6, UR5, 0x18 ;  /* 0x0000000506077291 */ /* 0x001fc8000f8ec03f */
[----:B------:R-:W-:-:S04]  /*15c0*/  UIADD3 UR5, UR7, 0x12000, URZ ;  /* 0x0001200007057890 */ /* 0x000fc8000fffe03f */
[----:B------:R-:W-:Y:S02]  /*15d0*/  USHF.R.U32.HI UR6, URZ, 0x4, UR5 ;  /* 0x000000043f067899 */ /* 0x000fe40008011605 */
[----:B------:R-:W-:Y:S02]  /*15e0*/  USHF.R.U32.HI UR5, URZ, 0x4, UR7 ;  /* 0x000000043f057899 */ /* 0x000fe40008011607 */
[----:B------:R-:W-:Y:S02]  /*15f0*/  ULOP3.LUT UR6, UR6, 0x3fff, URZ, 0xc0, !UPT ;  /* 0x00003fff06067892 */ /* 0x000fe4000f8ec03f */
[----:B------:R-:W-:Y:S02]  /*1600*/  ULOP3.LUT UR14, UR5, 0x3fff, URZ, 0xc0, !UPT ;  /* 0x00003fff050e7892 */ /* 0x000fe4000f8ec03f */
[----:B------:R-:W-:-:S12]  /*1610*/  ULOP3.LUT UR15, UR6, 0x2000000, URZ, 0xfc, !UPT ;  /* 0x02000000060f7892 */ /* 0x000fd8000f8efc3f */
.L_x_23:
[----:B------:R-:W-:-:S13]  /*1620*/  ISETP.NE.AND P1, PT, R15, 0x3, PT ;  /* 0x000000030f00780c */ /* 0x000fda0003f25270 */
[----:B------:R-:W-:Y:S05]  /*1630*/  @!P1 BRA `(.L_x_19) ;  /* 0x0000000000049947 */ /* 0x000fea0003800000 */
[----:B------:R-:W-:Y:S01]  /*1640*/  BPT.TRAP 0x1 ;  /* 0x000000040000795c */ /* 0x000fe20000300000 */
.L_x_19:
[----:B------:R-:W-:Y:S01]  /*1650*/  SHF.L.U32 R12, R14, 0x1f, RZ ;  /* 0x0000001f0e0c7819 */ /* 0x000fe200000006ff */
[----:B------:R-:W-:-:S12]  /*1660*/  ULEA UR5, UR4, UR7, 0x3 ;  /* 0x0000000704057291 */ /* 0x000fd8000f8e183f */
.L_x_20:
[----:B0-----:R-:W-:-:S04]  /*1670*/  IMAD.U32 R13, RZ, RZ, UR5 ;  /* 0x00000005ff0d7e24 */ /* 0x001fc8000f8e00ff */
[----:B------:R0:W1:Y:S03]  /*1680*/  SYNCS.PHASECHK.TRANS64.TRYWAIT P0, [R13+URZ+0x36000], R12 ;  /* 0x0360000c0d0075a7 */ /* 0x000066000800017f */
[----:B-1----:R-:W-:Y:S05]  /*1690*/  @!P0 NANOSLEEP.SYNCS 0x989680 ;  /* 0x009896800000895d */ /* 0x002fea0003900000 */
[----:B------:R-:W1:Y:S02]  /*16a0*/  @!P0 SYNCS.PHASECHK.TRANS64 P0, [R13+URZ+0x36000], R12 ;  /* 0x0360000c0d0085a7 */ /* 0x000e64000800007f */
[----:B-1----:R-:W-:Y:S05]  /*16b0*/  @!P0 BRA `(.L_x_20) ;  /* 0xfffffffc00ec8947 */ /* 0x002fea000383ffff */
[----:B------:R-:W-:Y:S01]  /*16c0*/  ULEA UR5, UR4, UR14, 0x9 ;  /* 0x0000000e04057291 */ /* 0x000fe2000f8e483f */
[----:B------:R-:W-:Y:S01]  /*16d0*/  WARPGROUP.ARRIVE ;  /* 0x00000000000079c5 */ /* 0x000fe20000000000 */
[----:B------:R-:W-:Y:S01]  /*16e0*/  ULEA UR6, UR4, UR15, 0xa ;  /* 0x0000000f04067291 */ /* 0x000fe2000f8e503f */
[----:B------:R-:W-:Y:S01]  /*16f0*/  UMOV UR9, 0x40000040 ;  /* 0x4000004000097882 */ /* 0x000fe20000000000 */
[----:B------:R-:W-:-:S03]  /*1700*/  UMOV UR11, 0x40000040 ;  /* 0x40000040000b7882 */ /* 0x000fc60000000000 */
[----:B------:R-:W-:Y:S02]  /*1710*/  UMOV UR8, UR5 ;  /* 0x0000000500087c82 */ /* 0x000fe40008000000 */
[----:B------:R-:W-:Y:S02]  /*1720*/  UMOV UR10, UR6 ;  /* 0x00000006000a7c82 */ /* 0x000fe40008000000 */
[----:B------:R-:W-:Y:S01]  /*1730*/  HGMMA.64x128x16.F32.BF16 R24, gdesc[UR8].tnspA.tnspB, R24, UP0 ;  /* 0x61e00000081879f0 */ /* 0x000fe2000bf01818 */
        /* <DEDUP_REMOVED lines=14> */
[----:B------:R-:W-:Y:S03]  /*1820*/  HGMMA.64x128x16.F32.BF16 R24, gdesc[UR8].tnspA.tnspB, R24, gsb0 ;  /* 0x61e00000081879f0 */ /* 0x000fe60008001818 */
[----:B------:R-:W-:Y:S02]  /*1830*/  WARPGROUP.DEPBAR.LE gsb0, 0x1 ;  /* 0x00008000000079c5 */ /* 0x000fe40000010100 */
[----:B------:R-:W-:Y:S05]  /*1840*/  @!P1 BRA `(.L_x_21) ;  /* 0x0000000000049947 */ /* 0x000fea0003800000 */
[----:B------:R-:W-:Y:S01]  /*1850*/  BPT.TRAP 0x1 ;  /* 0x000000040000795c */ /* 0x000fe20000300000 */
.L_x_21:
[----:B------:R-:W-:-:S13]  /*1860*/  ISETP.NE.AND P0, PT, R6, RZ, PT ;  /* 0x000000ff0600720c */ /* 0x000fda0003f05270 */
[----:B0-----:R-:W-:-:S05]  /*1870*/  @P0 LEA R12, R10, UR7, 0x3 ;  /* 0x000000070a0c0c11 */ /* 0x001fca000f8e18ff */
[----:B------:R-:W-:-:S05]  /*1880*/  @P0 VIADD R13, R12, 0x36048 ;  /* 0x000360480c0d0836 */ /* 0x000fca0000000000 */
[----:B------:R-:W-:-:S04]  /*1890*/  @P0 PRMT R13, R2, 0x654, R13 ;  /* 0x00000654020d0816 */ /* 0x000fc8000000000d */
[----:B------:R0:W-:Y:S01]  /*18a0*/  @P0 SYNCS.ARRIVE.TRANS64.RED.A1T0 RZ, [R13+URZ], RZ ;  /* 0x000000ff0dff09a7 */ /* 0x0001e2000810043f */
[----:B------:R-:W-:-:S13]  /*18b0*/  ISETP.GT.U32.AND P0, PT, R3, 0x1, PT ;  /* 0x000000010300780c */ /* 0x000fda0003f04070 */
[----:B0-----:R-:W-:Y:S05]  /*18c0*/  @P0 BRA `(.L_x_22) ;  /* 0x0000000000040947 */ /* 0x001fea0003800000 */
[----:B------:R-:W-:Y:S01]  /*18d0*/  BPT.TRAP 0x1 ;  /* 0x000000040000795c */ /* 0x000fe20000300000 */
.L_x_22:
[----:B------:R-:W-:Y:S01]  /*18e0*/  UIADD3 UR4, UR4, 0x1, URZ ;  /* 0x0000000104047890 */ /* 0x000fe2000fffe03f */
[C---:B------:R-:W-:Y:S01]  /*18f0*/  ISETP.GT.AND P1, PT, R7.reuse, 0x1, PT ;  /* 0x000000010700780c */ /* 0x040fe20003f24270 */
[----:B------:R-:W-:Y:S02]  /*1900*/  VIADD R10, R10, 0x1 ;  /* 0x000000010a0a7836 */ /* 0x000fe40000000000 */
[----:B------:R-:W-:Y:S01]  /*1910*/  UISETP.NE.AND UP0, UPT, UR4, 0x9, UPT ;  /* 0x000000090400788c */ /* 0x000fe2000bf05270 */
[----:B------:R-:W-:Y:S02]  /*1920*/  VIADD R7, R7, 0xffffffff ;  /* 0xffffffff07077836 */ /* 0x000fe40000000000 */
[C---:B------:R-:W-:Y:S01]  /*1930*/  ISETP.NE.AND P0, PT, R10.reuse, 0x9, PT ;  /* 0x000000090a00780c */ /* 0x040fe20003f05270 */
[----:B------:R-:W-:Y:S02]  /*1940*/  USEL UR5, URZ, 0x1, UP0 ;  /* 0x000000013f057887 */ /* 0x000fe40008000000 */
[----:B------:R-:W-:Y:S01]  /*1950*/  USEL UR4, UR4, URZ, UP0 ;  /* 0x0000003f04047287 */ /* 0x000fe20008000000 */
[----:B------:R-:W-:Y:S01]  /*1960*/  SEL R10, R10, RZ, P0 ;  /* 0x000000ff0a0a7207 */ /* 0x000fe20000000000 */
[----:B------:R-:W-:-:S02]  /*1970*/  UPLOP3.LUT UP0, UPT, UPT, UPT, UPT, 0x80, 0x0 ;  /* 0x000000000000789c */ /* 0x000fc40003f0f070 */
[----:B------:R-:W-:Y:S01]  /*1980*/  LOP3.LUT R14, R14, UR5, RZ, 0x3c, !PT ;  /* 0x000000050e0e7c12 */ /* 0x000fe2000f8e3cff */
[----:B------:R-:W-:Y:S08]  /*1990*/  @P1 BRA `(.L_x_23) ;  /* 0xfffffffc00201947 */ /* 0x000ff0000383ffff */
.L_x_18:
[----:B------:R-:W0:Y:S01]  /*19a0*/  LDC R7, c[0x0][0x294] ;  /* 0x0000a500ff077b82 */ /* 0x000e220000000800 */
[----:B------:R-:W-:Y:S02]  /*19b0*/  WARPGROUP.DEPBAR.LE gsb0, 0x0 ;  /* 0x00008000000079c5 */ /* 0x000fe40000010000 */
[----:B0-----:R-:W-:-:S13]  /*19c0*/  ISETP.GE.AND P0, PT, R7, 0x1, PT ;  /* 0x000000010700780c */ /* 0x001fda0003f06270 */
[----:B------:R-:W-:Y:S05]  /*19d0*/  @!P0 BRA `(.L_x_24) ;  /* 0x00000000006c8947 */ /* 0x000fea0003800000 */
[----:B------:R-:W-:-:S04]  /*19e0*/  LOP3.LUT R10, R3, 0x1, RZ, 0xfc, !PT ;  /* 0x00000001030a7812 */ /* 0x000fc800078efcff */
[----:B------:R-:W-:-:S13]  /*19f0*/  ISETP.NE.AND P0, PT, R10, 0x3, PT ;  /* 0x000000030a00780c */ /* 0x000fda0003f05270 */
[----:B------:R-:W-:Y:S05]  /*1a00*/  @!P0 BRA `(.L_x_25) ;  /* 0x0000000000048947 */ /* 0x000fea0003800000 */
[----:B------:R-:W-:Y:S01]  /*1a10*/  BPT.TRAP 0x1 ;  /* 0x000000040000795c */ /* 0x000fe20000300000 */
.L_x_25:
[----:B------:R-:W-:Y:S01]  /*1a20*/  ISETP.NE.AND P0, PT, R6, RZ, PT ;  /* 0x000000ff0600720c */ /* 0x000fe20003f05270 */
[----:B------:R-:W-:Y:S01]  /*1a30*/  BSSY B0, `(.L_x_26) ;  /* 0x0000013000007945 */ /* 0x000fe20003800000 */
[----:B------:R-:W-:-:S11]  /*1a40*/  ISETP.GT.U32.AND P1, PT, R3, 0x1, PT ;  /* 0x000000010300780c */ /* 0x000fd60003f24070 */
[----:B------:R-:W-:Y:S05]  /*1a50*/  @!P0 BRA `(.L_x_27) ;  /* 0x0000000000408947 */ /* 0x000fea0003800000 */
[----:B------:R-:W-:Y:S01]  /*1a60*/  VIADD R7, R7, 0x3f ;  /* 0x0000003f07077836 */ /* 0x000fe20000000000 */
[----:B------:R-:W0:Y:S04]  /*1a70*/  S2R R13, SR_CgaCtaId ;  /* 0x00000000000d7919 */ /* 0x000e280000008800 */
[----:B------:R-:W-:-:S04]  /*1a80*/  SHF.R.S32.HI R6, RZ, 0x1f, R7 ;  /* 0x0000001fff067819 */ /* 0x000fc80000011407 */
[----:B------:R-:W-:-:S04]  /*1a90*/  LEA.HI R6, R6, R7, RZ, 0x6 ;  /* 0x0000000706067211 */ /* 0x000fc800078f30ff */
[----:B------:R-:W-:-:S04]  /*1aa0*/  SHF.R.S32.HI R6, RZ, 0x6, R6 ;  /* 0x00000006ff067819 */ /* 0x000fc80000011406 */
[----:B------:R-:W-:-:S05]  /*1ab0*/  VIMNMX R3, R6, 0x1, PT ;  /* 0x0000000106037848 */ /* 0x000fca0003fe0100 */
[----:B------:R-:W-:-:S04]  /*1ac0*/  IMAD.IADD R10, R6, 0x1, -R3 ;  /* 0x00000001060a7824 */ /* 0x000fc800078e0a03 */
[----:B------:R-:W-:Y:S01]  /*1ad0*/  IMAD.WIDE.U32 R6, R10, 0x38e38e39, RZ ;  /* 0x38e38e390a067825 */ /* 0x000fe200078e00ff */
[----:B------:R-:W-:-:S04]  /*1ae0*/  MOV R6, 0x400 ;  /* 0x0000040000067802 */ /* 0x000fc80000000f00 */
[----:B------:R-:W-:Y:S02]  /*1af0*/  SHF.R.U32.HI R3, RZ, 0x1, R7 ;  /* 0x00000001ff037819 */ /* 0x000fe40000011607 */
[----:B0-----:R-:W-:-:S03]  /*1b00*/  LEA R6, R13, R6, 0x18 ;  /* 0x000000060d067211 */ /* 0x001fc600078ec0ff */
[----:B------:R-:W-:-:S04]  /*1b10*/  IMAD R3, R3, -0x9, R10 ;  /* 0xfffffff703037824 */ /* 0x000fc800078e020a */
[----:B------:R-:W-:-:S04]  /*1b20*/  IMAD R3, R3, 0x8, R6 ;  /* 0x0000000803037824 */ /* 0x000fc800078e0206 */
[----:B------:R-:W-:-:S05]  /*1b30*/  VIADD R3, R3, 0x36048 ;  /* 0x0003604803037836 */ /* 0x000fca0000000000 */
[----:B------:R-:W-:-:S04]  /*1b40*/  PRMT R3, R2, 0x654, R3 ;  /* 0x0000065402037816 */ /* 0x000fc80000000003 */
[----:B------:R0:W-:Y:S03]  /*1b50*/  SYNCS.ARRIVE.TRANS64.RED.A1T0 RZ, [R3+URZ], RZ ;  /* 0x000000ff03ff79a7 */ /* 0x0001e6000810043f */
.L_x_27:
[----:B------:R-:W-:Y:S05]  /*1b60*/  BSYNC B0 ;  /* 0x0000000000007941 */ /* 0x000fea0003800000 */
.L_x_26:
[----:B------:R-:W-:Y:S05]  /*1b70*/  @P1 BRA `(.L_x_24) ;  /* 0x0000000000041947 */ /* 0x000fea0003800000 */
[----:B------:R-:W-:Y:S01]  /*1b80*/  BPT.TRAP 0x1 ;  /* 0x000000040000795c */ /* 0x000fe20000300000 */
.L_x_24:
[----:B------:R-:W0:Y:S01]  /*1b90*/  S2R R2, SR_TID.X ;  /* 0x0000000000027919 */ /* 0x000e220000002100 */
[----:B------:R-:W1:Y:S01]  /*1ba0*/  LDC.64 R14, c[0x0][0x280] ;  /* 0x0000a000ff0e7b82 */ /* 0x000e620000000a00 */
[----:B------:R-:W4:Y:S07]  /*1bb0*/  S2R R13, SR_CTAID.X ;  /* 0x00000000000d7919 */ /* 0x000f2e0000002500 */
[----:B------:R-:W2:Y:S01]  /*1bc0*/  LDC.64 R16, c[0x0][0x658] ;  /* 0x00019600ff107b82 */ /* 0x000ea20000000a00 */
[----:B0-----:R-:W-:-:S04]  /*1bd0*/  SHF.R.S32.HI R3, RZ, 0x1f, R2 ;  /* 0x0000001fff037819 */ /* 0x001fc80000011402 */
[----:B------:R-:W-:Y:S01]  /*1be0*/  LEA.HI R3, R3, R2, RZ, 0x7 ;  /* 0x0000000203037211 */ /* 0x000fe200078f38ff */
[----:B----4-:R-:W-:-:S03]  /*1bf0*/  IMAD.SHL.U32 R12, R13, 0x40, RZ ;  /* 0x000000400d0c7824 */ /* 0x010fc600078e00ff */
[----:B------:R-:W-:Y:S02]  /*1c00*/  LOP3.LUT R3, R3, 0xffffff80, RZ, 0xc0, !PT ;  /* 0xffffff8003037812 */ /* 0x000fe400078ec0ff */
[----:B-1----:R-:W-:-:S03]  /*1c10*/  ISETP.GE.AND P0, PT, R12, R14, PT ;  /* 0x0000000e0c00720c */ /* 0x002fc60003f06270 */
[----:B------:R-:W-:-:S05]  /*1c20*/  IMAD.IADD R7, R2, 0x1, -R3 ;  /* 0x0000000102077824 */ /* 0x000fca00078e0a03 */
[----:B------:R-:W-:-:S04]  /*1c30*/  SHF.R.S32.HI R6, RZ, 0x1f, R7 ;  /* 0x0000001fff067819 */ /* 0x000fc80000011407 */
[----:B------:R-:W-:-:S04]  /*1c40*/  LEA.HI R2, R6, R7, RZ, 0x2 ;  /* 0x0000000706027211 */ /* 0x000fc800078f10ff */
[--C-:B------:R-:W-:Y:S02]  /*1c50*/  SHF.R.S32.HI R18, RZ, 0x2, R2.reuse ;  /* 0x00000002ff127819 */ /* 0x100fe40000011402 */
[----:B------:R-:W-:Y:S02]  /*1c60*/  SHF.R.S32.HI R3, RZ, 0x1f, R2 ;  /* 0x0000001fff037819 */ /* 0x000fe40000011402 */
[----:B------:R-:W-:Y:S02]  /*1c70*/  LOP3.LUT R2, R2, 0xfffffffc, RZ, 0xc0, !PT ;  /* 0xfffffffc02027812 */ /* 0x000fe400078ec0ff */
[----:B------:R-:W-:-:S03]  /*1c80*/  LEA.HI R3, R3, R18, RZ, 0x3 ;  /* 0x0000001203037211 */ /* 0x000fc600078f18ff */
[----:B------:R-:W-:Y:S01]  /*1c90*/  IMAD.IADD R10, R7, 0x1, -R2 ;  /* 0x00000001070a7824 */ /* 0x000fe200078e0a02 */
[----:B------:R-:W-:-:S03]  /*1ca0*/  LOP3.LUT R3, R3, 0xfffffff8, RZ, 0xc0, !PT ;  /* 0xfffffff803037812 */ /* 0x000fc600078ec0ff */
[----:B------:R-:W-:Y:S02]  /*1cb0*/  IMAD.SHL.U32 R2, R10, 0x2, RZ ;  /* 0x000000020a027824 */ /* 0x000fe400078e00ff */
[----:B------:R-:W-:Y:S01]  /*1cc0*/  IMAD.IADD R18, R18, 0x1, -R3 ;  /* 0x0000000112127824 */ /* 0x000fe200078e0a03 */
[----:B------:R-:W-:-:S04]  /*1cd0*/  LEA.HI R3, R6, R7, RZ, 0x5 ;  /* 0x0000000706037211 */ /* 0x000fc800078f28ff */
[----:B------:R-:W-:Y:S02]  /*1ce0*/  SHF.R.S32.HI R19, RZ, 0x1f, R18 ;  /* 0x0000001fff137819 */ /* 0x000fe40000011412 */
[----:B------:R-:W-:Y:S02]  /*1cf0*/  SHF.R.S32.HI R23, RZ, 0x5, R3 ;  /* 0x00000005ff177819 */ /* 0x000fe40000011403 */
[----:B------:R-:W-:-:S03]  /*1d00*/  SHF.R.S32.HI R3, RZ, 0x1f, R2 ;  /* 0x0000001fff037819 */ /* 0x000fc60000011402 */
[----:B------:R-:W-:-:S04]  /*1d10*/  IMAD.WIDE R6, R23, 0x10, R18 ;  /* 0x0000001017067825 */ /* 0x000fc800078e0212 */
[----:B------:R-:W-:Y:S01]  /*1d20*/  IMAD.WIDE R6, R13, 0x40, R6 ;  /* 0x000000400d067825 */ /* 0x000fe200078e0206 */
[----:B--2---:R-:W-:Y:S06]  /*1d30*/  @P0 EXIT ;  /* 0x000000000000094d */ /* 0x004fec0003800000 */
[----:B------:R-:W-:Y:S01]  /*1d40*/  ULDC UR4, c[0x0][0x288] ;  /* 0x0000a20000047ab9 */ /* 0x000fe20000000800 */
[----:B------:R-:W-:Y:S01]  /*1d50*/  IMAD.SHL.U32 R11, R11, 0x80, RZ ;  /* 0x000000800b0b7824 */ /* 0x000fe200078e00ff */
[----:B------:R-:W-:Y:S01]  /*1d60*/  ISETP.GE.AND P0, PT, R9, UR4, PT ;  /* 0x0000000409007c0c */ /* 0x000fe2000bf06270 */
[-C--:B------:R-:W-:Y:S01]  /*1d70*/  IMAD.WIDE.U32 R20, R6, R16.reuse, R2 ;  /* 0x0000001006147225 */ /* 0x080fe200078e0002 */
[----:B------:R-:W-:Y:S01]  /*1d80*/  SHF.R.S32.HI R90, RZ, 0x1f, R9 ;  /* 0x0000001fff5a7819 */ /* 0x000fe20000011409 */
[----:B------:R-:W-:Y:S01]  /*1d90*/  ULDC.64 UR4, c[0x0][0x660] ;  /* 0x0001980000047ab9 */ /* 0x000fe20000000a00 */
[----:B------:R-:W-:Y:S01]  /*1da0*/  ISETP.GE.OR P0, PT, R11, R15, P0 ;  /* 0x0000000f0b00720c */ /* 0x000fe20000706670 */
[----:B------:R-:W-:Y:S01]  /*1db0*/  IMAD R22, R7, R16, RZ ;  /* 0x0000001007167224 */ /* 0x000fe200078e02ff */
[----:B------:R-:W-:Y:S01]  /*1dc0*/  SHF.R.S32.HI R13, RZ, 0x1f, R11 ;  /* 0x0000001fff0d7819 */ /* 0x000fe2000001140b */
[----:B------:R-:W-:Y:S01]  /*1dd0*/  IMAD R88, R90, UR4, RZ ;  /* 0x000000045a587c24 */ /* 0x000fe2000f8e02ff */
[----:B------:R-:W-:Y:S01]  /*1de0*/  IADD3 R20, P1, R11, R20, RZ ;  /* 0x000000140b147210 */ /* 0x000fe20007f3e0ff */
[----:B------:R-:W-:-:S05]  /*1df0*/  IMAD R22, R6, R17, R22 ;  /* 0x0000001106167224 */ /* 0x000fca00078e0216 */
[----:B------:R-:W-:-:S03]  /*1e00*/  IADD3.X R21, R13, R21, R22, P1, !PT ;  /* 0x000000150d157210 */ /* 0x000fc60000ffe416 */
[----:B------:R-:W-:Y:S05]  /*1e10*/  @P0 EXIT ;  /* 0x000000000000094d */ /* 0x000fea0003800000 */
[----:B------:R-:W-:Y:S01]  /*1e20*/  ULDC UR6, c[0x0][0x28c] ;  /* 0x0000a30000067ab9 */ /* 0x000fe20000000800 */
[C---:B------:R-:W-:Y:S01]  /*1e30*/  IMAD R89, R9.reuse, UR5, R88 ;  /* 0x0000000509597c24 */ /* 0x040fe2000f8e0258 */
[----:B------:R-:W-:Y:S01]  /*1e40*/  ISETP.GE.AND P0, PT, R8, UR6, PT ;  /* 0x0000000608007c0c */ /* 0x000fe2000bf06270 */
[----:B------:R-:W-:Y:S01]  /*1e50*/  ULDC UR6, c[0x0][0x290] ;  /* 0x0000a40000067ab9 */ /* 0x000fe20000000800 */
[----:B------:R-:W-:Y:S01]  /*1e60*/  SHF.R.S32.HI R88, RZ, 0x1f, R5 ;  /* 0x0000001fff587819 */ /* 0x000fe20000011405 */
[----:B------:R-:W-:Y:S01]  /*1e70*/  IMAD.WIDE.U32 R20, R9, UR4, R20 ;  /* 0x0000000409147c25 */ /* 0x000fe2000f8e0014 */
[----:B------:R-:W-:Y:S01]  /*1e80*/  ISETP.GE.OR P0, PT, R5, UR6, P0 ;  /* 0x0000000605007c0c */ /* 0x000fe20008706670 */
[----:B------:R-:W-:Y:S02]  /*1e90*/  ULDC.64 UR4, c[0x0][0x670] ;  /* 0x00019c0000047ab9 */ /* 0x000fe40000000a00 */
[----:B------:R-:W-:Y:S02]  /*1ea0*/  IMAD.IADD R21, R21, 0x1, R89 ;  /* 0x0000000115157824 */ /* 0x000fe400078e0259 */
[----:B------:R-:W-:-:S02]  /*1eb0*/  IMAD R22, R88, UR4, RZ ;  /* 0x0000000458167c24 */ /* 0x000fc4000f8e02ff */
[----:B------:R-:W-:-:S04]  /*1ec0*/  IMAD.WIDE.U32 R20, R5, UR4, R20 ;  /* 0x0000000405147c25 */ /* 0x000fc8000f8e0014 */
[----:B------:R-:W-:Y:S01]  /*1ed0*/  IMAD R89, R5, UR5, R22 ;  /* 0x0000000505597c24 */ /* 0x000fe2000f8e0216 */
[----:B------:R-:W-:Y:S01]  /*1ee0*/  SHF.R.S32.HI R22, RZ, 0x1f, R8 ;  /* 0x0000001fff167819 */ /* 0x000fe20000011408 */
[----:B------:R-:W-:Y:S01]  /*1ef0*/  IMAD R23, R23, -0x10, -R12 ;  /* 0xfffffff017177824 */ /* 0x000fe200078e0a0c */
[----:B------:R-:W-:Y:S06]  /*1f00*/  @P0 EXIT ;  /* 0x000000000000094d */ /* 0x000fec0003800000 */
[----:B------:R-:W-:Y:S01]  /*1f10*/  ULDC.64 UR4, c[0x0][0x668] ;  /* 0x00019a0000047ab9 */ /* 0x000fe20000000a00 */
[----:B------:R-:W-:Y:S01]  /*1f20*/  IMAD R10, R10, -0x2, R15 ;  /* 0xfffffffe0a0a7824 */ /* 0x000fe200078e020f */
[----:B---3-5:R-:W-:Y:S01]  /*1f30*/  FSETP.NEU.AND P1, PT, R4, RZ, PT ;  /* 0x000000ff0400720b */ /* 0x028fe20003f2d000 */
[----:B------:R-:W-:Y:S01]  /*1f40*/  IMAD R15, R22, UR4, RZ ;  /* 0x00000004160f7c24 */ /* 0x000fe2000f8e02ff */
[----:B------:R-:W-:Y:S01]  /*1f50*/  IADD3 R12, R23, R14, -R18 ;  /* 0x0000000e170c7210 */ /* 0x000fe20007ffe812 */
[----:B------:R-:W-:Y:S02]  /*1f60*/  IMAD.IADD R21, R21, 0x1, R89 ;  /* 0x0000000115157824 */ /* 0x000fe400078e0259 */
[C---:B------:R-:W-:Y:S02]  /*1f70*/  IMAD R91, R8.reuse, UR5, R15 ;  /* 0x00000005085b7c24 */ /* 0x040fe4000f8e020f */
[----:B------:R-:W-:Y:S01]  /*1f80*/  IMAD.WIDE.U32 R14, R8, UR4, R20 ;  /* 0x00000004080e7c25 */ /* 0x000fe2000f8e0014 */
[----:B------:R-:W-:Y:S01]  /*1f90*/  ULDC.64 UR4, c[0x0][0x640] ;  /* 0x0001900000047ab9 */ /* 0x000fe20000000a00 */
[----:B------:R-:W-:-:S02]  /*1fa0*/  SHF.L.U64.HI R20, R16, 0x3, R17 ;  /* 0x0000000310147819 */ /* 0x000fc40000010211 */
[----:B------:R-:W-:Y:S02]  /*1fb0*/  IMAD.IADD R10, R10, 0x1, -R11 ;  /* 0x000000010a0a7824 */ /* 0x000fe400078e0a0b */
[----:B------:R-:W-:Y:S02]  /*1fc0*/  IMAD R19, R22, UR4, RZ ;  /* 0x0000000416137c24 */ /* 0x000fe4000f8e02ff */
[----:B------:R-:W-:Y:S01]  /*1fd0*/  IMAD.SHL.U32 R21, R16, 0x8, RZ ;  /* 0x0000000810157824 */ /* 0x000fe200078e00ff */
[----:B------:R-:W-:Y:S01]  /*1fe0*/  ISETP.GT.AND P0, PT, R10, RZ, PT ;  /* 0x000000ff0a00720c */ /* 0x000fe20003f04270 */
[----:B------:R-:W-:Y:S02]  /*1ff0*/  IMAD R95, R8, UR5, R19 ;  /* 0x00000005085f7c24 */ /* 0x000fe4000f8e0213 */
[----:B------:R-:W-:Y:S01]  /*2000*/  IMAD.IADD R91, R15, 0x1, R91 ;  /* 0x000000010f5b7824 */ /* 0x000fe200078e025b */
[----:B------:R-:W-:Y:S01]  /*2010*/  ISETP.GT.AND P2, PT, R12, RZ, P0 ;  /* 0x000000ff0c00720c */ /* 0x000fe20000744270 */
[----:B------:R-:W-:-:S12]  /*2020*/  @!P1 BRA `(.L_x_28) ;  /* 0x0000003000889947 */ /* 0x000fd80003800000 */
[----:B------:R-:W-:Y:S01]  /*2030*/  IADD3 R16, P1, R11, R2, RZ ;  /* 0x000000020b107210 */ /* 0x000fe20007f3e0ff */
[----:B------:R-:W-:Y:S01]  /*2040*/  ULDC.64 UR6, c[0x0][0x638] ;  /* 0x00018e0000067ab9 */ /* 0x000fe20000000a00 */
[----:B------:R-:W-:Y:S01]  /*2050*/  ULDC.64 UR8, c[0x0][0x648] ;  /* 0x0001920000087ab9 */ /* 0x000fe20000000a00 */
[----:B------:R-:W-:Y:S01]  /*2060*/  IMAD R18, R90, UR6, RZ ;  /* 0x000000065a127c24 */ /* 0x000fe2000f8e02ff */
[----:B------:R-:W-:Y:S01]  /*2070*/  ULDC.64 UR10, c[0x0][0x630] ;  /* 0x00018c00000a7ab9 */ /* 0x000fe20000000a00 */
[----:B------:R-:W-:Y:S01]  /*2080*/  IMAD.X R17, R13, 0x1, R3, P1 ;  /* 0x000000010d117824 */ /* 0x000fe200008e0603 */
[----:B------:R-:W-:Y:S01]  /*2090*/  ULDC.64 UR14, c[0x0][0x628] ;  /* 0x00018a00000e7ab9 */ /* 0x000fe20000000a00 */
[C---:B------:R-:W-:Y:S02]  /*20a0*/  IMAD R15, R9.reuse, UR7, R18 ;  /* 0x00000007090f7c24 */ /* 0x040fe4000f8e0212 */
[----:B------:R-:W-:-:S04]  /*20b0*/  IMAD.WIDE.U32 R16, R9, UR6, R16 ;  /* 0x0000000609107c25 */ /* 0x000fc8000f8e0010 */
[----:B------:R-:W-:Y:S02]  /*20c0*/  IMAD R90, R88, UR8, RZ ;  /* 0x00000008585a7c24 */ /* 0x000fe4000f8e02ff */
[----:B------:R-:W-:Y:S02]  /*20d0*/  IMAD.IADD R17, R17, 0x1, R15 ;  /* 0x0000000111117824 */ /* 0x000fe400078e020f */
[C---:B------:R-:W-:Y:S02]  /*20e0*/  IMAD R90, R5.reuse, UR9, R90 ;  /* 0x00000009055a7c24 */ /* 0x040fe4000f8e025a */
[----:B------:R-:W-:-:S04]  /*20f0*/  IMAD.WIDE.U32 R16, R5, UR8, R16 ;  /* 0x0000000805107c25 */ /* 0x000fc8000f8e0010 */
[----:B------:R-:W-:Y:S02]  /*2100*/  IMAD.IADD R17, R17, 0x1, R90 ;  /* 0x0000000111117824 */ /* 0x000fe400078e025a */
[----:B------:R-:W-:Y:S02]  /*2110*/  IMAD R23, R7, UR10, RZ ;  /* 0x0000000a07177c24 */ /* 0x000fe4000f8e02ff */
[----:B------:R-:W-:-:S04]  /*2120*/  IMAD.WIDE.U32 R16, R8, UR4, R16 ;  /* 0x0000000408107c25 */ /* 0x000fc8000f8e0010 */
[----:B------:R-:W-:Y:S02]  /*2130*/  IMAD.IADD R19, R95, 0x1, R17 ;  /* 0x000000015f137824 */ /* 0x000fe400078e0211 */
[----:B------:R-:W-:Y:S02]  /*2140*/  IMAD.MOV.U32 R18, RZ, RZ, R16 ;  /* 0x000000ffff127224 */ /* 0x000fe400078e0010 */
[C---:B------:R-:W-:Y:S02]  /*2150*/  IMAD R96, R6.reuse, UR11, R23 ;  /* 0x0000000b06607c24 */ /* 0x040fe4000f8e0217 */
[----:B------:R-:W-:-:S04]  /*2160*/  IMAD.WIDE.U32 R22, R6, UR10, R18 ;  /* 0x0000000a06167c25 */ /* 0x000fc8000f8e0012 */
[----:B------:R-:W-:Y:S01]  /*2170*/  IMAD.IADD R23, R23, 0x1, R96 ;  /* 0x0000000117177824 */ /* 0x000fe200078e0260 */
[----:B------:R-:W-:-:S04]  /*2180*/  LEA R92, P1, R22, UR14, 0x1 ;  /* 0x0000000e165c7c11 */ /* 0x000fc8000f8208ff */
[----:B------:R-:W-:-:S05]  /*2190*/  LEA.HI.X R93, R22, UR15, R23, 0x1, P1 ;  /* 0x0000000f165d7c11 */ /* 0x000fca00088f0c17 */
[----:B------:R0:W2:Y:S01]  /*21a0*/  @P2 LDG.E.LTC128B.U16 R97, desc[UR12][R92.64] ;  /* 0x0000000c5c612981 */ /* 0x0000a2000c1e1520 */
[----:B------:R-:W-:Y:S01]  /*21b0*/  IMAD.WIDE.U32 R88, R8, UR4, RZ ;  /* 0x0000000408587c25 */ /* 0x000fe2000f8e00ff */
[----:B------:R-:W-:Y:S01]  /*21c0*/  ULDC.64 UR4, c[0x0][0x650] ;  /* 0x0001940000047ab9 */ /* 0x000fe20000000a00 */
[----:B------:R-:W-:Y:S01]  /*21d0*/  ISETP.GT.AND P1, PT, R10, 0x1, PT ;  /* 0x000000010a00780c */ /* 0x000fe20003f24270 */
[----:B------:R-:W-:Y:S01]  /*21e0*/  BSSY B0, `(.L_x_29) ;  /* 0x0000017000007945 */ /* 0x000fe20003800000 */
[----:B------:R-:W-:Y:S02]  /*21f0*/  IMAD.IADD R23, R89, 0x1, R95 ;  /* 0x0000000159177824 */ /* 0x000fe400078e025f */
[----:B------:R-:W-:-:S04]  /*2200*/  IMAD.MOV.U32 R22, RZ, RZ, R88 ;  /* 0x000000ffff167224 */ /* 0x000fc800078e0058 */
[----:B------:R-:W-:-:S04]  /*2210*/  IMAD.WIDE.U32 R94, R6, UR10, R22 ;  /* 0x0000000a065e7c25 */ /* 0x000fc8000f8e0016 */
[----:B------:R-:W-:Y:S02]  /*2220*/  IMAD.IADD R95, R96, 0x1, R95 ;  /* 0x00000001605f7824 */ /* 0x000fe400078e025f */
[----:B------:R-:W-:-:S04]  /*2230*/  IMAD.WIDE.U32 R94, R5, UR8, R94 ;  /* 0x00000008055e7c25 */ /* 0x000fc8000f8e005e */
[----:B------:R-:W-:Y:S02]  /*2240*/  IMAD.IADD R95, R90, 0x1, R95 ;  /* 0x000000015a5f7824 */ /* 0x000fe400078e025f */
[----:B0-----:R-:W-:-:S04]  /*2250*/  IMAD.WIDE.U32 R92, R9, UR6, R94 ;  /* 0x00000006095c7c25 */ /* 0x001fc8000f8e005e */
[----:B------:R-:W-:Y:S01]  /*2260*/  IMAD.IADD R95, R15, 0x1, R93 ;  /* 0x000000010f5f7824 */ /* 0x000fe200078e025d */
[----:B------:R-:W-:Y:S02]  /*2270*/  IADD3 R8, P4, P5, R11, R92, R2 ;  /* 0x0000005c0b087210 */ /* 0x000fe40007d9e002 */
[C---:B------:R-:W-:Y:S02]  /*2280*/  LEA R92, P3, R14.reuse, UR4, 0x1 ;  /* 0x000000040e5c7c11 */ /* 0x040fe4000f8608ff */
[----:B------:R-:W-:Y:S02]  /*2290*/  IADD3.X R95, R13, R95, R3, P4, P5 ;  /* 0x0000005f0d5f7210 */ /* 0x000fe400027ea403 */
[----:B------:R-:W-:Y:S02]  /*22a0*/  LEA.HI.X R93, R14, UR5, R91, 0x1, P3 ;  /* 0x000000050e5d7c11 */ /* 0x000fe400098f0c5b */
[----:B------:R-:W-:Y:S02]  /*22b0*/  ISETP.GT.AND P3, PT, R12, RZ, P1 ;  /* 0x000000ff0c00720c */ /* 0x000fe40000f64270 */
[----:B------:R-:W-:-:S04]  /*22c0*/  LEA R94, P4, R8, UR14, 0x1 ;  /* 0x0000000e085e7c11 */ /* 0x000fc8000f8808ff */
[----:B------:R-:W-:Y:S01]  /*22d0*/  LEA.HI.X R95, R8, UR15, R95, 0x1, P4 ;  /* 0x0000000f085f7c11 */ /* 0x000fe2000a0f0c5f */
[----:B--2---:R-:W-:-:S04]  /*22e0*/  IMAD.U32 R99, R97, 0x10000, RZ ;  /* 0x0001000061637824 */ /* 0x004fc800078e00ff */
[----:B------:R-:W-:-:S04]  /*22f0*/  FMUL R99, R99, R4 ;  /* 0x0000000463637220 */ /* 0x000fc80000400000 */
[----:B------:R-:W-:-:S05]  /*2300*/  FFMA R99, R24, R0, R99 ;  /* 0x0000000018637223 */ /* 0x000fca0000000063 */
[----:B------:R-:W-:-:S05]  /*2310*/  F2FP.BF16.F32.PACK_AB R99, RZ, R99 ;  /* 0x00000063ff63723e */ /* 0x000fca00000010ff */
[----:B------:R0:W-:Y:S01]  /*2320*/  @P2 STG.E.U16 desc[UR12][R92.64], R99 ;  /* 0x000000635c002986 */ /* 0x0001e2000c10150c */
[----:B------:R-:W-:Y:S05]  /*2330*/  @!P3 BRA `(.L_x_30) ;  /* 0x000000000004b947 */ /* 0x000fea0003800000 */
[----:B------:R1:W5:Y:S02]  /*2340*/  LDG.E.LTC128B.U16 R97, desc[UR12][R94.64+0x2] ;  /* 0x0000020c5e617981 */ /* 0x000364000c1e1520 */
.L_x_30:
[----:B------:R-:W-:Y:S05]  /*2350*/  BSYNC B0 ;  /* 0x0000000000007941 */ /* 0x000fea0003800000 */
.L_x_29:
[----:B------:R-:W-:Y:S01]  /*2360*/  USHF.L.U32 UR5, UR10, 0x3, URZ ;  /* 0x000000030a057899 */ /* 0x000fe2000800063f */
[----:B-----5:R-:W-:Y:S01]  /*2370*/  IMAD.U32 R7, R97, 0x10000, RZ ;  /* 0x0001000061077824 */ /* 0x020fe200078e00ff */
[----:B------:R-:W-:Y:S01]  /*2380*/  USHF.L.U64.HI UR4, UR10, 0x3, UR11 ;  /* 0x000000030a047899 */ /* 0x000fe2000801020b */
[----:B------:R-:W-:Y:S02]  /*2390*/  ISETP.GT.AND P0, PT, R12, 0x8, P0 ;  /* 0x000000080c00780c */ /* 0x000fe40000704270 */
[----:B------:R-:W-:Y:S01]  /*23a0*/  FMUL R8, R7, R4 ;  /* 0x0000000407087220 */ /* 0x000fe20000400000 */
[----:B------:R-:W-:Y:S02]  /*23b0*/  IMAD.U32 R98, RZ, RZ, UR5 ;  /* 0x00000005ff627e24 */ /* 0x000fe4000f8e00ff */
[----:B0-----:R-:W-:Y:S02]  /*23c0*/  IMAD.U32 R99, RZ, RZ, UR4 ;  /* 0x00000004ff637e24 */ /* 0x001fe4000f8e00ff */
[----:B------:R-:W-:Y:S01]  /*23d0*/  FFMA R8, R25, R0, R8 ;  /* 0x0000000019087223 */ /* 0x000fe20000000008 */
[----:B------:R-:W-:-:S04]  /*23e0*/  IMAD.WIDE.U32 R6, R6, UR10, R98 ;  /* 0x0000000a06067c25 */ /* 0x000fc8000f8e0062 */
[----:B------:R-:W-:Y:S01]  /*23f0*/  F2FP.BF16.F32.PACK_AB R8, RZ, R8 ;  /* 0x00000008ff08723e */ /* 0x000fe200000010ff */
[----:B------:R-:W-:Y:S01]  /*2400*/  IMAD.IADD R7, R96, 0x1, R7 ;  /* 0x0000000160077824 */ /* 0x000fe200078e0207 */
[----:B------:R-:W-:-:S05]  /*2410*/  IADD3 R17, P2, R16, R6, RZ ;  /* 0x0000000610117210 */ /* 0x000fca0007f5e0ff */
[----:B------:R-:W-:Y:S01]  /*2420*/  IMAD.X R18, R7, 0x1, R19, P2 ;  /* 0x0000000107127824 */ /* 0x000fe200010e0613 */
[----:B------:R-:W-:Y:S01]  /*2430*/  LEA R16, P2, R17, UR14, 0x1 ;  /* 0x0000000e11107c11 */ /* 0x000fe2000f8408ff */
[----:B------:R-:W-:-:S03]  /*2440*/  @P3 IMAD.MOV.U32 R19, RZ, RZ, R93 ;  /* 0x000000ffff133224 */ /* 0x000fc600078e005d */
[----:B------:R-:W-:Y:S01]  /*2450*/  LEA.HI.X R17, R17, UR15, R18, 0x1, P2 ;  /* 0x0000000f11117c11 */ /* 0x000fe200090f0c12 */
[----:B------:R-:W-:-:S05]  /*2460*/  @P3 IMAD.MOV.U32 R18, RZ, RZ, R92 ;  /* 0x000000ffff123224 */ /* 0x000fca00078e005c */
[----:B------:R0:W-:Y:S04]  /*2470*/  @P3 STG.E.U16 desc[UR12][R18.64+0x2], R8 ;  /* 0x0000020812003986 */ /* 0x0001e8000c10150c */
[----:B------:R-:W2:Y:S01]  /*2480*/  @P0 LDG.E.LTC128B.U16 R97, desc[UR12][R16.64] ;  /* 0x0000000c10610981 */ /* 0x000ea2000c1e1520 */
[----:B------:R-:W-:Y:S01]  /*2490*/  IADD3 R6, P2, R88, R6, RZ ;  /* 0x0000000658067210 */ /* 0x000fe20007f5e0ff */
[----:B------:R-:W-:Y:S01]  /*24a0*/  BSSY B0, `(.L_x_31) ;  /* 0x0000015000007945 */ /* 0x000fe20003800000 */
[----:B------:R-:W-:-:S03]  /*24b0*/  ISETP.GT.AND P1, PT, R12, 0x8, P1 ;  /* 0x000000080c00780c */ /* 0x000fc60000f24270 */
[----:B------:R-:W-:Y:S02]  /*24c0*/  IMAD.X R7, R7, 0x1, R23, P2 ;  /* 0x0000000107077824 */ /* 0x000fe400010e0617 */
[----:B------:R-:W-:-:S04]  /*24d0*/  IMAD.WIDE.U32 R6, R5, UR8, R6 ;  /* 0x0000000805067c25 */ /* 0x000fc8000f8e0006 */
[----:B------:R-:W-:Y:S02]  /*24e0*/  IMAD.IADD R7, R90, 0x1, R7 ;  /* 0x000000015a077824 */ /* 0x000fe400078e0207 */
[----:B------:R-:W-:-:S03]  /*24f0*/  IMAD.WIDE.U32 R6, R9, UR6, R6 ;  /* 0x0000000609067c25 */ /* 0x000fc6000f8e0006 */
[----:B------:R-:W-:Y:S01]  /*2500*/  IADD3 R11, P2, P3, R11, R6, R2 ;  /* 0x000000060b0b7210 */ /* 0x000fe20007b5e002 */
[----:B------:R-:W-:Y:S01]  /*2510*/  IMAD.IADD R2, R15, 0x1, R7 ;  /* 0x000000010f027824 */ /* 0x000fe200078e0207 */
[----:B------:R-:W-:-:S04]  /*2520*/  SHF.L.U64.HI R7, R21, 0x1, R20 ;  /* 0x0000000115077819 */ /* 0x000fc80000010214 */
[----:B0-----:R-:W-:Y:S02]  /*2530*/  IADD3.X R8, R13, R2, R3, P2, P3 ;  /* 0x000000020d087210 */ /* 0x001fe400017e6403 */
[----:B------:R-:W-:Y:S02]  /*2540*/  LEA R6, P2, R21, R92, 0x1 ;  /* 0x0000005c15067211 */ /* 0x000fe400078408ff */
[----:B------:R-:W-:-:S03]  /*2550*/  LEA R2, P3, R11, UR14, 0x1 ;  /* 0x0000000e0b027c11 */ /* 0x000fc6000f8608ff */
[----:B------:R-:W-:Y:S01]  /*2560*/  IMAD.X R7, R7, 0x1, R93, P2 ;  /* 0x0000000107077824 */ /* 0x000fe200010e065d */
        /* <DEDUP_REMOVED lines=8> */
.L_x_32:
[----:B------:R-:W-:Y:S05]  /*25f0*/  BSYNC B0 ;  /* 0x0000000000007941 */ /* 0x000fea0003800000 */
.L_x_31:
[----:B0----5:R-:W-:Y:S01]  /*2600*/  IMAD.U32 R5, R97, 0x10000, RZ ;  /* 0x0001000061057824 */ /* 0x021fe200078e00ff */
[----:B------:R-:W-:Y:S01]  /*2610*/  ISETP.GT.AND P0, PT, R10, 0x8, PT ;  /* 0x000000080a00780c */ /* 0x000fe20003f04270 */
[----:B------:R-:W-:Y:S02]  /*2620*/  BSSY B0, `(.L_x_33) ;  /* 0x0000008000007945 */ /* 0x000fe40003800000 */
[----:B------:R-:W-:Y:S01]  /*2630*/  FMUL R8, R5, R4 ;  /* 0x0000000405087220 */ /* 0x000fe20000400000 */
[----:B------:R-:W-:-:S03]  /*2640*/  ISETP.GT.AND P2, PT, R12, RZ, P0 ;  /* 0x000000ff0c00720c */ /* 0x000fc60000744270 */
[----:B------:R-:W-:-:S05]  /*2650*/  FFMA R8, R27, R0, R8 ;  /* 0x000000001b087223 */ /* 0x000fca0000000008 */
[----:B------:R-:W-:-:S05]  /*2660*/  F2FP.BF16.F32.PACK_AB R8, RZ, R8 ;  /* 0x00000008ff08723e */ /* 0x000fca00000010ff */
[----:B------:R0:W-:Y:S01]  /*2670*/  @P1 STG.E.U16 desc[UR12][R6.64+0x2], R8 ;  /* 0x0000020806001986 */ /* 0x0001e2000c10150c */
[----:B------:R-:W-:Y:S05]  /*2680*/  @!P2 BRA `(.L_x_34) ;  /* 0x000000000004a947 */ /* 0x000fea0003800000 */
[----:B------:R3:W5:Y:S02]  /*2690*/  LDG.E.LTC128B.U16 R97, desc[UR12][R94.64+0x10] ;  /* 0x0000100c5e617981 */ /* 0x000764000c1e1520 */
.L_x_34:
[----:B------:R-:W-:Y:S05]  /*26a0*/  BSYNC B0 ;  /* 0x0000000000007941 */ /* 0x000fea0003800000 */
.L_x_33:
[----:B-----5:R-:W-:Y:S01]  /*26b0*/  IMAD.U32 R5, R97, 0x10000, RZ ;  /* 0x0001000061057824 */ /* 0x020fe200078e00ff */
[----:B------:R-:W-:Y:S01]  /*26c0*/  ISETP.GT.AND P1, PT, R10, 0x9, PT ;  /* 0x000000090a00780c */ /* 0x000fe20003f24270 */
[----:B0-----:R-:W-:Y:S01]  /*26d0*/  @P2 IMAD.MOV.U32 R8, RZ, RZ, R92 ;  /* 0x000000ffff082224 */ /* 0x001fe200078e005c */
[----:B------:R-:W-:Y:S01]  /*26e0*/  BSSY B0, `(.L_x_35) ;  /* 0x0000009000007945 */ /* 0x000fe20003800000 */
[----:B------:R-:W-:Y:S01]  /*26f0*/  FMUL R5, R5, R4 ;  /* 0x0000000405057220 */ /* 0x000fe20000400000 */
[----:B------:R-:W-:Y:S01]  /*2700*/  @P2 IMAD.MOV.U32 R9, RZ, RZ, R93 ;  /* 0x000000ffff092224 */ /* 0x000fe200078e005d */
[----:B------:R-:W-:Y:S02]  /*2710*/  ISETP.GT.AND P3, PT, R12, RZ, P1 ;  /* 0x000000ff0c00720c */ /* 0x000fe40000f64270 */
[----:B------:R-:W-:-:S05]  /*2720*/  FFMA R5, R28, R0, R5 ;  /* 0x000000001c057223 */ /* 0x000fca0000000005 */
[----:B------:R-:W-:-:S05]  /*2730*/  F2FP.BF16.F32.PACK_AB R5, RZ, R5 ;  /* 0x00000005ff05723e */ /* 0x000fca00000010ff */
[----:B------:R0:W-:Y:S01]  /*2740*/  @P2 STG.E.U16 desc[UR12][R8.64+0x10], R5 ;  /* 0x0000100508002986 */ /* 0x0001e2000c10150c */
[----:B------:R-:W-:Y:S05]  /*2750*/  @!P3 BRA `(.L_x_36) ;  /* 0x000000000004b947 */ /* 0x000fea0003800000 */
[----:B------:R4:W5:Y:S02]  /*2760*/  LDG.E.LTC128B.U16 R97, desc[UR12][R94.64+0x12] ;  /* 0x0000120c5e617981 */ /* 0x000964000c1e1520 */
.L_x_36:
[----:B------:R-:W-:Y:S05]  /*2770*/  BSYNC B0 ;  /* 0x0000000000007941 */ /* 0x000fea0003800000 */
.L_x_35:
[----:B0----5:R-:W-:Y:S01]  /*2780*/  IMAD.U32 R5, R97, 0x10000, RZ ;  /* 0x0001000061057824 */ /* 0x021fe200078e00ff */
[----:B------:R-:W-:Y:S01]  /*2790*/  ISETP.GT.AND P0, PT, R12, 0x8, P0 ;  /* 0x000000080c00780c */ /* 0x000fe20000704270 */
[----:B------:R-:W-:Y:S01]  /*27a0*/  @P3 IMAD.MOV.U32 R9, RZ, RZ, R93 ;  /* 0x000000ffff093224 */ /* 0x000fe200078e005d */
[----:B------:R-:W-:Y:S01]  /*27b0*/  BSSY B0, `(.L_x_37) ;  /* 0x0000009000007945 */ /* 0x000fe20003800000 */
[----:B------:R-:W-:-:S04]  /*27c0*/  FMUL R8, R5, R4 ;  /* 0x0000000405087220 */ /* 0x000fc80000400000 */
[----:B------:R-:W-:-:S05]  /*27d0*/  FFMA R8, R29, R0, R8 ;  /* 0x000000001d087223 */ /* 0x000fca0000000008 */
[----:B------:R-:W-:-:S04]  /*27e0*/  F2FP.BF16.F32.PACK_AB R8, RZ, R8 ;  /* 0x00000008ff08723e */ /* 0x000fc800000010ff */
[----:B------:R-:W-:Y:S01]  /*27f0*/  PRMT R5, R8, 0x7610, R5 ;  /* 0x0000761008057816 */ /* 0x000fe20000000005 */
[----:B------:R-:W-:-:S05]  /*2800*/  @P3 IMAD.MOV.U32 R8, RZ, RZ, R92 ;  /* 0x000000ffff083224 */ /* 0x000fca00078e005c */
[----:B------:R0:W-:Y:S01]  /*2810*/  @P3 STG.E.U16 desc[UR12][R8.64+0x12], R5 ;  /* 0x0000120508003986 */ /* 0x0001e2000c10150c */
[----:B------:R-:W-:Y:S05]  /*2820*/  @!P0 BRA `(.L_x_38) ;  /* 0x0000000000048947 */ /* 0x000fea0003800000 */
[----:B------:R0:W5:Y:S02]  /*2830*/  LDG.E.LTC128B.U16 R97, desc[UR12][R2.64+0x10] ;  /* 0x0000100c02617981 */ /* 0x000164000c1e1520 */
.L_x_38:
[----:B------:R-:W-:Y:S05]  /*2840*/  BSYNC B0 ;  /* 0x0000000000007941 */ /* 0x000fea0003800000 */
.L_x_37:
[----:B0----5:R-:W-:Y:S01]  /*2850*/  IMAD.U32 R5, R97, 0x10000, RZ ;  /* 0x0001000061057824 */ /* 0x021fe200078e00ff */
[----:B------:R-:W-:Y:S01]  /*2860*/  ISETP.GT.AND P1, PT, R12, 0x8, P1 ;  /* 0x000000080c00780c */ /* 0x000fe20000f24270 */
[----:B------:R-:W-:Y:S02]  /*2870*/  BSSY B0, `(.L_x_39) ;  /* 0x0000007000007945 */ /* 0x000fe40003800000 */
[----:B------:R-:W-:-:S04]  /*2880*/  FMUL R5, R5, R4 ;  /* 0x0000000405057220 */ /* 0x000fc80000400000 */
[----:B------:R-:W-:-:S05]  /*2890*/  FFMA R5, R30, R0, R5 ;  /* 0x000000001e057223 */ /* 0x000fca0000000005 */
[----:B------:R-:W-:-:S05]  /*28a0*/  F2FP.BF16.F32.PACK_AB R5, RZ, R5 ;  /* 0x00000005ff05723e */ /* 0x000fca00000010ff */
[----:B------:R0:W-:Y:S01]  /*28b0*/  @P0 STG.E.U16 desc[UR12][R6.64+0x10], R5 ;  /* 0x0000100506000986 */ /* 0x0001e2000c10150c */
[----:B------:R-:W-:Y:S05]  /*28c0*/  @!P1 BRA `(.L_x_40) ;  /* 0x0000000000049947 */ /* 0x000fea0003800000 */
[----:B------:R0:W5:Y:S02]  /*28d0*/  LDG.E.LTC128B.U16 R97, desc[UR12][R2.64+0x12] ;  /* 0x0000120c02617981 */ /* 0x000164000c1e1520 */
.L_x_40:
[----:B------:R-:W-:Y:S05]  /*28e0*/  BSYNC B0 ;  /* 0x0000000000007941 */ /* 0x000fea0003800000 */
.L_x_39:
        /* <DEDUP_REMOVED lines=10> */
.L_x_42:
[----:B------:R-:W-:Y:S05]  /*2990*/  BSYNC B0 ;  /* 0x0000000000007941 */ /* 0x000fea0003800000 */
.L_x_41:
        /* <DEDUP_REMOVED lines=12> */
.L_x_44:
[----:B------:R-:W-:Y:S05]  /*2a60*/  BSYNC B0 ;  /* 0x0000000000007941 */ /* 0x000fea0003800000 */
.L_x_43:
        /* <DEDUP_REMOVED lines=12> */
.L_x_46:
[----:B------:R-:W-:Y:S05]  /*2b30*/  BSYNC B0 ;  /* 0x0000000000007941 */ /* 0x000fea0003800000 */
.L_x_45:
        /* <DEDUP_REMOVED lines=9> */
.L_x_48:
[----:B------:R-:W-:Y:S05]  /*2bd0*/  BSYNC B0 ;  /* 0x0000000000007941 */ /* 0x000fea0003800000 */
.L_x_47:
        /* <DEDUP_REMOVED lines=10> */
.L_x_50:
[----:B------:R-:W-:Y:S05]  /*2c80*/  BSYNC B0 ;  /* 0x0000000000007941 */ /* 0x000fea0003800000 */
.L_x_49:
        /* <DEDUP_REMOVED lines=12> */
.L_x_52:
[----:B------:R-:W-:Y:S05]  /*2d50*/  BSYNC B0 ;  /* 0x0000000000007941 */ /* 0x000fea0003800000 */
.L_x_51:
        /* <DEDUP_REMOVED lines=12> */
.L_x_54:
[----:B------:R-:W-:Y:S05]  /*2e20*/  BSYNC B0 ;  /* 0x0000000000007941 */ /* 0x000fea0003800000 */
.L_x_53:
        /* <DEDUP_REMOVED lines=9> */
.L_x_56:
[----:B------:R-:W-:Y:S05]  /*2ec0*/  BSYNC B0 ;  /* 0x0000000000007941 */ /* 0x000fea0003800000 */
.L_x_55:
        /* <DEDUP_REMOVED lines=10> */
.L_x_58:
[----:B------:R-:W-:Y:S05]  /*2f70*/  BSYNC B0 ;  /* 0x0000000000007941 */ /* 0x000fea0003800000 */
.L_x_57:
        /* <DEDUP_REMOVED lines=12> */
.L_x_60:
[----:B------:R-:W-:Y:S05]  /*3040*/  BSYNC B0 ;  /* 0x0000000000007941 */ /* 0x000fea0003800000 */
.L_x_59:
        /* <DEDUP_REMOVED lines=12> */
.L_x_62:
[----:B------:R-:W-:Y:S05]  /*3110*/  BSYNC B0 ;  /* 0x0000000000007941 */ /* 0x000fea0003800000 */
.L_x_61:
        /* <DEDUP_REMOVED lines=9> */
.L_x_64:
[----:B------:R-:W-:Y:S05]  /*31b0*/  BSYNC B0 ;  /* 0x0000000000007941 */ /* 0x000fea0003800000 */
.L_x_63:
        /* <DEDUP_REMOVED lines=10> */
.L_x_66:
[----:B------:R-:W-:Y:S05]  /*3260*/  BSYNC B0 ;  /* 0x0000000000007941 */ /* 0x000fea0003800000 */
.L_x_65:
        /* <DEDUP_REMOVED lines=12> */
.L_x_68:
[----:B------:R-:W-:Y:S05]  /*3330*/  BSYNC B0 ;  /* 0x0000000000007941 */ /* 0x000fea0003800000 */
.L_x_67:
        /* <DEDUP_REMOVED lines=12> */
.L_x_70:
[----:B------:R-:W-:Y:S05]  /*3400*/  BSYNC B0 ;  /* 0x0000000000007941 */ /* 0x000fea0003800000 */
.L_x_69:
        /* <DEDUP_REMOVED lines=9> */
.L_x_72:
[----:B------:R-:W-:Y:S05]  /*34a0*/  BSYNC B0 ;  /* 0x0000000000007941 */ /* 0x000fea0003800000 */
.L_x_71:
        /* <DEDUP_REMOVED lines=10> */
.L_x_74:
[----:B------:R-:W-:Y:S05]  /*3550*/  BSYNC B0 ;  /* 0x0000000000007941 */ /* 0x000fea0003800000 */
.L_x_73:
        /* <DEDUP_REMOVED lines=12> */
.L_x_76:
[----:B------:R-:W-:Y:S05]  /*3620*/  BSYNC B0 ;  /* 0x0000000000007941 */ /* 0x000fea0003800000 */
.L_x_75:
        /* <DEDUP_REMOVED lines=12> */
.L_x_78:
[----:B------:R-:W-:Y:S05]  /*36f0*/  BSYNC B0 ;  /* 0x0000000000007941 */ /* 0x000fea0003800000 */
.L_x_77:
        /* <DEDUP_REMOVED lines=9> */
.L_x_80:
[----:B------:R-:W-:Y:S05]  /*3790*/  BSYNC B0 ;  /* 0x0000000000007941 */ /* 0x000fea0003800000 */
.L_x_79:
        /* <DEDUP_REMOVED lines=10> */
.L_x_82:
[----:B------:R-:W-:Y:S05]  /*3840*/  BSYNC B0 ;  /* 0x0000000000007941 */ /* 0x000fea0003800000 */
.L_x_81:
        /* <DEDUP_REMOVED lines=12> */
.L_x_84:
[----:B------:R-:W-:Y:S05]  /*3910*/  BSYNC B0 ;  /* 0x0000000000007941 */ /* 0x000fea0003800000 */
.L_x_83:
        /* <DEDUP_REMOVED lines=12> */
.L_x_86:
[----:B------:R-:W-:Y:S05]  /*39e0*/  BSYNC B0 ;  /* 0x0000000000007941 */ /* 0x000fea0003800000 */
.L_x_85:
        /* <DEDUP_REMOVED lines=9> */
.L_x_88:
[----:B------:R-:W-:Y:S05]  /*3a80*/  BSYNC B0 ;  /* 0x0000000000007941 */ /* 0x000fea0003800000 */
.L_x_87:
        /* <DEDUP_REMOVED lines=10> */
.L_x_90:
[----:B------:R-:W-:Y:S05]  /*3b30*/  BSYNC B0 ;  /* 0x0000000000007941 */ /* 0x000fea0003800000 */
.L_x_89:
        /* <DEDUP_REMOVED lines=12> */
.L_x_92:
[----:B------:R-:W-:Y:S05]  /*3c00*/  BSYNC B0 ;  /* 0x0000000000007941 */ /* 0x000fea0003800000 */
.L_x_91:
        /* <DEDUP_REMOVED lines=12> */
.L_x_94:
[----:B------:R-:W-:Y:S05]  /*3cd0*/  BSYNC B0 ;  /* 0x0000000000007941 */ /* 0x000fea0003800000 */
.L_x_93:
        /* <DEDUP_REMOVED lines=9> */
.L_x_96:
[----:B------:R-:W-:Y:S05]  /*3d70*/  BSYNC B0 ;  /* 0x0000000000007941 */ /* 0x000fea0003800000 */
.L_x_95:
        /* <DEDUP_REMOVED lines=10> */
.L_x_98:
[----:B------:R-:W-:Y:S05]  /*3e20*/  BSYNC B0 ;  /* 0x0000000000007941 */ /* 0x000fea0003800000 */
.L_x_97:
        /* <DEDUP_REMOVED lines=12> */
.L_x_100:
[----:B------:R-:W-:Y:S05]  /*3ef0*/  BSYNC B0 ;  /* 0x0000000000007941 */ /* 0x000fea0003800000 */
.L_x_99:
        /* <DEDUP_REMOVED lines=12> */
.L_x_102:
[----:B------:R-:W-:Y:S05]  /*3fc0*/  BSYNC B0 ;  /* 0x0000000000007941 */ /* 0x000fea0003800000 */
.L_x_101:
        /* <DEDUP_REMOVED lines=9> */
.L_x_104:
[----:B------:R-:W-:Y:S05]  /*4060*/  BSYNC B0 ;  /* 0x0000000000007941 */ /* 0x000fea0003800000 */
.L_x_103:
        /* <DEDUP_REMOVED lines=10> */
.L_x_106:
[----:B------:R-:W-:Y:S05]  /*4110*/  BSYNC B0 ;  /* 0x0000000000007941 */ /* 0x000fea0003800000 */
.L_x_105:
        /* <DEDUP_REMOVED lines=12> */
.L_x_108:
[----:B------:R-:W-:Y:S05]  /*41e0*/  BSYNC B0 ;  /* 0x0000000000007941 */ /* 0x000fea0003800000 */
.L_x_107:
        /* <DEDUP_REMOVED lines=12> */
.L_x_110:
[----:B------:R-:W-:Y:S05]  /*42b0*/  BSYNC B0 ;  /* 0x0000000000007941 */ /* 0x000fea0003800000 */
.L_x_109:
        /* <DEDUP_REMOVED lines=9> */
.L_x_112:
[----:B------:R-:W-:Y:S05]  /*4350*/  BSYNC B0 ;  /* 0x0000000000007941 */ /* 0x000fea0003800000 */
.L_x_111:
        /* <DEDUP_REMOVED lines=10> */
.L_x_114:
[----:B------:R-:W-:Y:S05]  /*4400*/  BSYNC B0 ;  /* 0x0000000000007941 */ /* 0x000fea0003800000 */
.L_x_113:
        /* <DEDUP_REMOVED lines=12> */
.L_x_116:
[----:B------:R-:W-:Y:S05]  /*44d0*/  BSYNC B0 ;  /* 0x0000000000007941 */ /* 0x000fea0003800000 */
.L_x_115:
        /* <DEDUP_REMOVED lines=12> */
.L_x_118:
[----:B------:R-:W-:Y:S05]  /*45a0*/  BSYNC B0 ;  /* 0x0000000000007941 */ /* 0x000fea0003800000 */
.L_x_117:
        /* <DEDUP_REMOVED lines=9> */
.L_x_120:
[----:B------:R-:W-:Y:S05]  /*4640*/  BSYNC B0 ;  /* 0x0000000000007941 */ /* 0x000fea0003800000 */
.L_x_119:
        /* <DEDUP_REMOVED lines=10> */
.L_x_122:
[----:B------:R-:W-:Y:S05]  /*46f0*/  BSYNC B0 ;  /* 0x0000000000007941 */ /* 0x000fea0003800000 */
.L_x_121:
        /* <DEDUP_REMOVED lines=12> */
.L_x_124:
[----:B------:R-:W-:Y:S05]  /*47c0*/  BSYNC B0 ;  /* 0x0000000000007941 */ /* 0x000fea0003800000 */
.L_x_123:
        /* <DEDUP_REMOVED lines=12> */
.L_x_126:
[----:B------:R-:W-:Y:S05]  /*4890*/  BSYNC B0 ;  /* 0x0000000000007941 */ /* 0x000fea0003800000 */
.L_x_125:
        /* <DEDUP_REMOVED lines=9> */
.L_x_128:
[----:B------:R-:W-:Y:S05]  /*4930*/  BSYNC B0 ;  /* 0x0000000000007941 */ /* 0x000fea0003800000 */
.L_x_127:
        /* <DEDUP_REMOVED lines=10> */
.L_x_130:
[----:B------:R-:W-:Y:S05]  /*49e0*/  BSYNC B0 ;  /* 0x0000000000007941 */ /* 0x000fea0003800000 */
.L_x_129:
        /* <DEDUP_REMOVED lines=12> */
.L_x_132:
[----:B------:R-:W-:Y:S05]  /*4ab0*/  BSYNC B0 ;  /* 0x0000000000007941 */ /* 0x000fea0003800000 */
.L_x_131:
        /* <DEDUP_REMOVED lines=12> */
.L_x_134:
[----:B------:R-:W-:Y:S05]  /*4b80*/  BSYNC B0 ;  /* 0x0000000000007941 */ /* 0x000fea0003800000 */
.L_x_133:
        /* <DEDUP_REMOVED lines=9> */
.L_x_136:
[----:B------:R-:W-:Y:S05]  /*4c20*/  BSYNC B0 ;  /* 0x0000000000007941 */ /* 0x000fea0003800000 */
.L_x_135:
        /* <DEDUP_REMOVED lines=10> */
.L_x_138:
[----:B------:R-:W-:Y:S05]  /*4cd0*/  BSYNC B0 ;  /* 0x0000000000007941 */ /* 0x000fea0003800000 */
.L_x_137:
        /* <DEDUP_REMOVED lines=12> */
.L_x_140:
[----:B------:R-:W-:Y:S05]  /*4da0*/  BSYNC B0 ;  /* 0x0000000000007941 */ /* 0x000fea0003800000 */
.L_x_139:
        /* <DEDUP_REMOVED lines=12> */
.L_x_142:
[----:B------:R-:W-:Y:S05]  /*4e70*/  BSYNC B0 ;  /* 0x0000000000007941 */ /* 0x000fea0003800000 */
.L_x_141:
        /* <DEDUP_REMOVED lines=9> */
.L_x_144:
[----:B------:R-:W-:Y:S05]  /*4f10*/  BSYNC B0 ;  /* 0x0000000000007941 */ /* 0x000fea0003800000 */
.L_x_143:
        /* <DEDUP_REMOVED lines=10> */
.L_x_146:
[----:B------:R-:W-:Y:S05]  /*4fc0*/  BSYNC B0 ;  /* 0x0000000000007941 */ /* 0x000fea0003800000 */
.L_x_145:
        /* <DEDUP_REMOVED lines=12> */
.L_x_148:
[----:B------:R-:W-:Y:S05]  /*5090*/  BSYNC B0 ;  /* 0x0000000000007941 */ /* 0x000fea0003800000 */
.L_x_147:
        /* <DEDUP_REMOVED lines=9> */
.L_x_150:
[----:B------:R-:W-:Y:S05]  /*5130*/  BSYNC B0 ;  /* 0x0000000000007941 */ /* 0x000fea0003800000 */
.L_x_149:
[----:B-----5:R-:W-:Y:S01]  /*5140*/  IMAD.U32 R5, R97, 0x10000, RZ ;  /* 0x0001000061057824 */ /* 0x020fe200078e00ff */
        /* <DEDUP_REMOVED lines=8> */
.L_x_152:
[----:B------:R-:W-:Y:S05]  /*51d0*/  BSYNC B0 ;  /* 0x0000000000007941 */ /* 0x000fea0003800000 */
.L_x_151:
[----:B-----5:R-:W-:-:S04]  /*51e0*/  IMAD.U32 R97, R97, 0x10000, RZ ;  /* 0x0001000061617824 */ /* 0x020fc800078e00ff */
[----:B------:R-:W-:-:S04]  /*51f0*/  FMUL R4, R97, R4 ;  /* 0x0000000461047220 */ /* 0x000fc80000400000 */
[----:B------:R-:W-:Y:S01]  /*5200*/  FFMA R4, R87, R0, R4 ;  /* 0x0000000057047223 */ /* 0x000fe20000000004 */
[----:B------:R-:W-:Y:S06]  /*5210*/  @!P1 EXIT ;  /* 0x000000000000994d */ /* 0x000fec0003800000 */
[----:B------:R-:W-:-:S05]  /*5220*/  F2FP.BF16.F32.PACK_AB R4, RZ, R4 ;  /* 0x00000004ff04723e */ /* 0x000fca00000010ff */
[----:B------:R-:W-:Y:S01]  /*5230*/  STG.E.U16 desc[UR12][R6.64+0xf2], R4 ;  /* 0x0000f20406007986 */ /* 0x000fe2000c10150c */
[----:B------:R-:W-:Y:S05]  /*5240*/  EXIT ;  /* 0x000000000000794d */ /* 0x000fea0003800000 */
.L_x_28:
[----:B------:R-:W-:Y:S01]  /*5250*/  ISETP.GT.AND P3, PT, R10, 0x1, PT ;  /* 0x000000010a00780c */ /* 0x000fe20003f64270 */
[----:B------:R-:W-:Y:S01]  /*5260*/  ULDC.64 UR4, c[0x0][0x650] ;  /* 0x0001940000047ab9 */ /* 0x000fe20000000a00 */
[-C--:B------:R-:W-:Y:S01]  /*5270*/  FMUL R24, R24, R0.reuse ;  /* 0x0000000018187220 */ /* 0x080fe20000400000 */
[-C--:B------:R-:W-:Y:S01]  /*5280*/  FMUL R25, R25, R0.reuse ;  /* 0x0000000019197220 */ /* 0x080fe20000400000 */
[----:B------:R-:W-:Y:S01]  /*5290*/  ISETP.GT.AND P1, PT, R12, RZ, P3 ;  /* 0x000000ff0c00720c */ /* 0x000fe20001f24270 */
[-C--:B------:R-:W-:Y:S01]  /*52a0*/  FMUL R26, R26, R0.reuse ;  /* 0x000000001a1a7220 */ /* 0x080fe20000400000 */
[----:B------:R-:W-:Y:S01]  /*52b0*/  LEA R2, P4, R14, UR4, 0x1 ;  /* 0x000000040e027c11 */ /* 0x000fe2000f8808ff */
[----:B------:R-:W-:Y:S01]  /*52c0*/  FMUL R27, R27, R0 ;  /* 0x000000001b1b7220 */ /* 0x000fe20000400000 */
[----:B------:R-:W-:Y:S01]  /*52d0*/  F2FP.BF16.F32.PACK_AB R24, RZ, R24 ;  /* 0x00000018ff18723e */ /* 0x000fe200000010ff */
[-C--:B------:R-:W-:Y:S01]  /*52e0*/  FMUL R28, R28, R0.reuse ;  /* 0x000000001c1c7220 */ /* 0x080fe20000400000 */
[----:B------:R-:W-:Y:S01]  /*52f0*/  LEA.HI.X R3, R14, UR5, R91, 0x1, P4 ;  /* 0x000000050e037c11 */ /* 0x000fe2000a0f0c5b */
[-C--:B------:R-:W-:Y:S01]  /*5300*/  FMUL R29, R29, R0.reuse ;  /* 0x000000001d1d7220 */ /* 0x080fe20000400000 */
[----:B------:R-:W-:Y:S01]  /*5310*/  F2FP.BF16.F32.PACK_AB R25, RZ, R25 ;  /* 0x00000019ff19723e */ /* 0x000fe200000010ff */
[-C--:B------:R-:W-:Y:S01]  /*5320*/  FMUL R30, R30, R0.reuse ;  /* 0x000000001e1e7220 */ /* 0x080fe20000400000 */
[----:B------:R-:W-:Y:S01]  /*5330*/  SHF.L.U64.HI R5, R21, 0x1, R20 ;  /* 0x0000000115057819 */ /* 0x000fe20000010214 */
[----:B------:R-:W-:Y:S01]  /*5340*/  @P2 STG.E.U16 desc[UR12][R2.64], R24 ;  /* 0x0000001802002986 */ /* 0x000fe2000c10150c */
[----:B------:R-:W-:Y:S01]  /*5350*/  ISETP.GT.AND P2, PT, R12, 0x8, P0 ;  /* 0x000000080c00780c */ /* 0x000fe20000744270 */
[----:B------:R-:W-:Y:S01]  /*5360*/  FMUL R31, R31, R0 ;  /* 0x000000001f1f7220 */ /* 0x000fe20000400000 */
[----:B------:R-:W-:Y:S01]  /*5370*/  LEA R4, P5, R21, R2, 0x1 ;  /* 0x0000000215047211 */ /* 0x000fe200078a08ff */
[----:B------:R-:W-:Y:S01]  /*5380*/  @P1 STG.E.U16 desc[UR12][R2.64+0x2], R25 ;  /* 0x0000021902001986 */ /* 0x000fe2000c10150c */
[----:B------:R-:W-:Y:S01]  /*5390*/  ISETP.GT.AND P1, PT, R10, 0x8, PT ;  /* 0x000000080a00780c */ /* 0x000fe20003f24270 */
[-C--:B------:R-:W-:Y:S01]  /*53a0*/  FMUL R32, R32, R0.reuse ;  /* 0x0000000020207220 */ /* 0x080fe20000400000 */
[----:B------:R-:W-:Y:S01]  /*53b0*/  ISETP.GT.AND P3, PT, R12, 0x8, P3 ;  /* 0x000000080c00780c */ /* 0x000fe20001f64270 */
[----:B------:R-:W-:Y:S01]  /*53c0*/  IMAD.X R5, R5, 0x1, R3, P5 ;  /* 0x0000000105057824 */ /* 0x000fe200028e0603 */
[----:B------:R-:W-:Y:S01]  /*53d0*/  ISETP.GT.AND P0, PT, R10, 0x9, PT ;  /* 0x000000090a00780c */ /* 0x000fe20003f04270 */
[-C--:B------:R-:W-:Y:S01]  /*53e0*/  FMUL R33, R33, R0.reuse ;  /* 0x0000000021217220 */ /* 0x080fe20000400000 */
[----:B------:R-:W-:Y:S01]  /*53f0*/  ISETP.GT.AND P4, PT, R12, RZ, P1 ;  /* 0x000000ff0c00720c */ /* 0x000fe20000f84270 */
[-C--:B------:R-:W-:Y:S01]  /*5400*/  FMUL R34, R34, R0.reuse ;  /* 0x0000000022227220 */ /* 0x080fe20000400000 */
[----:B------:R-:W-:Y:S01]  /*5410*/  ISETP.GT.AND P5, PT, R12, RZ, P0 ;  /* 0x000000ff0c00720c */ /* 0x000fe200007a4270 */
[----:B------:R-:W-:Y:S01]  /*5420*/  FMUL R35, R35, R0 ;  /* 0x0000000023237220 */ /* 0x000fe20000400000 */
[----:B------:R-:W-:Y:S01]  /*5430*/  F2FP.BF16.F32.PACK_AB R26, RZ, R26 ;  /* 0x0000001aff1a723e */ /* 0x000fe200000010ff */
[-C--:B------:R-:W-:Y:S01]  /*5440*/  FMUL R36, R36, R0.reuse ;  /* 0x0000000024247220 */ /* 0x080fe20000400000 */
[----:B------:R-:W-:Y:S01]  /*5450*/  F2FP.BF16.F32.PACK_AB R27, RZ, R27 ;  /* 0x0000001bff1b723e */ /* 0x000fe200000010ff */
[----:B------:R-:W-:Y:S01]  /*5460*/  FMUL R37, R37, R0 ;  /* 0x0000000025257220 */ /* 0x000fe20000400000 */
[----:B------:R-:W-:Y:S01]  /*5470*/  F2FP.BF16.F32.PACK_AB R28, RZ, R28 ;  /* 0x0000001cff1c723e */ /* 0x000fe200000010ff */
[----:B------:R-:W-:Y:S01]  /*5480*/  @P2 STG.E.U16 desc[UR12][R4.64], R26 ;  /* 0x0000001a04002986 */ /* 0x000fe2000c10150c */
[----:B------:R-:W-:Y:S01]  /*5490*/  ISETP.GT.AND P1, PT, R12, 0x8, P1 ;  /* 0x000000080c00780c */ /* 0x000fe20000f24270 */
[-C--:B------:R-:W-:Y:S01]  /*54a0*/  FMUL R38, R38, R0.reuse ;  /* 0x0000000026267220 */ /* 0x080fe20000400000 */
[----:B------:R-:W-:Y:S01]  /*54b0*/  F2FP.BF16.F32.PACK_AB R29, RZ, R29 ;  /* 0x0000001dff1d723e */ /* 0x000fe200000010ff */
[----:B------:R-:W-:Y:S01]  /*54c0*/  @P3 STG.E.U16 desc[UR12][R4.64+0x2], R27 ;  /* 0x0000021b04003986 */ /* 0x000fe2000c10150c */
[----:B------:R-:W-:Y:S01]  /*54d0*/  ISETP.GT.AND P3, PT, R10, 0x10, PT ;  /* 0x000000100a00780c */ /* 0x000fe20003f64270 */
[-C--:B------:R-:W-:Y:S01]  /*54e0*/  FMUL R39, R39, R0.reuse ;  /* 0x0000000027277220 */ /* 0x080fe20000400000 */
[----:B------:R-:W-:Y:S01]  /*54f0*/  ISETP.GT.AND P2, PT, R12, 0x8, P0 ;  /* 0x000000080c00780c */ /* 0x000fe20000744270 */
[----:B------:R-:W-:Y:S01]  /*5500*/  @P4 STG.E.U16 desc[UR12][R2.64+0x10], R28 ;  /* 0x0000101c02004986 */ /* 0x000fe2000c10150c */
[----:B------:R-:W-:Y:S01]  /*5510*/  ISETP.GT.AND P0, PT, R10, 0x11, PT ;  /* 0x000000110a00780c */ /* 0x000fe20003f04270 */
[-C--:B------:R-:W-:Y:S01]  /*5520*/  FMUL R40, R40, R0.reuse ;  /* 0x0000000028287220 */ /* 0x080fe20000400000 */
[C---:B------:R-:W-:Y:S01]  /*5530*/  ISETP.GT.AND P4, PT, R12.reuse, RZ, P3 ;  /* 0x000000ff0c00720c */ /* 0x040fe20001f84270 */
[----:B------:R-:W-:Y:S01]  /*5540*/  @P5 STG.E.U16 desc[UR12][R2.64+0x12], R29 ;  /* 0x0000121d02005986 */ /* 0x000fe2000c10150c */
        /* <DEDUP_REMOVED lines=153> */
[----:B------:R-:W-:Y:S01]  /*5ee0*/  FMUL R0, R87, R0 ;  /* 0x0000000057007220 */ /* 0x000fe20000400000 */
[----:B------:R-:W-:Y:S01]  /*5ef0*/  ISETP.GT.AND P2, PT, R12, 0x8, P0 ;  /* 0x000000080c00780c */ /* 0x000fe20000744270 */
[----:B------:R-:W-:Y:S01]  /*5f00*/  @P4 STG.E.U16 desc[UR12][R2.64+0x90], R60 ;  /* 0x0000903c02004986 */ /* 0x000fe2000c10150c */
[----:B------:R-:W-:-:S02]  /*5f10*/  ISETP.GT.AND P0, PT, R10, 0x51, PT ;  /* 0x000000510a00780c */ /* 0x000fc40003f04270 */
[C---:B------:R-:W-:Y:S01]  /*5f20*/  ISETP.GT.AND P4, PT, R12.reuse, RZ, P3 ;  /* 0x000000ff0c00720c */ /* 0x040fe20001f84270 */
[----:B------:R-:W-:Y:S01]  /*5f30*/  @P5 STG.E.U16 desc[UR12][R2.64+0x92], R61 ;  /* 0x0000923d02005986 */ /* 0x000fe2000c10150c */
[C---:B------:R-:W-:Y:S02]  /*5f40*/  ISETP.GT.AND P5, PT, R12.reuse, RZ, P0 ;  /* 0x000000ff0c00720c */ /* 0x040fe400007a4270 */
[----:B------:R-:W-:Y:S02]  /*5f50*/  F2FP.BF16.F32.PACK_AB R62, RZ, R62 ;  /* 0x0000003eff3e723e */ /* 0x000fe400000010ff */
[----:B------:R-:W-:Y:S02]  /*5f60*/  F2FP.BF16.F32.PACK_AB R63, RZ, R63 ;  /* 0x0000003fff3f723e */ /* 0x000fe400000010ff */
[----:B------:R-:W-:Y:S01]  /*5f70*/  F2FP.BF16.F32.PACK_AB R64, RZ, R64 ;  /* 0x00000040ff40723e */ /* 0x000fe200000010ff */
[----:B------:R-:W-:Y:S01]  /*5f80*/  @P1 STG.E.U16 desc[UR12][R4.64+0x90], R62 ;  /* 0x0000903e04001986 */ /* 0x000fe2000c10150c */
[----:B------:R-:W-:-:S02]  /*5f90*/  ISETP.GT.AND P1, PT, R12, 0x8, P3 ;  /* 0x000000080c00780c */ /* 0x000fc40001f24270 */
[----:B------:R-:W-:Y:S01]  /*5fa0*/  F2FP.BF16.F32.PACK_AB R65, RZ, R65 ;  /* 0x00000041ff41723e */ /* 0x000fe200000010ff */
[----:B------:R-:W-:Y:S01]  /*5fb0*/  @P2 STG.E.U16 desc[UR12][R4.64+0x92], R63 ;  /* 0x0000923f04002986 */ /* 0x000fe2000c10150c */
[----:B------:R-:W-:Y:S02]  /*5fc0*/  ISETP.GT.AND P2, PT, R10, 0x58, PT ;  /* 0x000000580a00780c */ /* 0x000fe40003f44270 */
[----:B------:R-:W-:Y:S01]  /*5fd0*/  ISETP.GT.AND P0, PT, R12, 0x8, P0 ;  /* 0x000000080c00780c */ /* 0x000fe20000704270 */
[----:B------:R-:W-:Y:S01]  /*5fe0*/  @P4 STG.E.U16 desc[UR12][R2.64+0xa0], R64 ;  /* 0x0000a04002004986 */ /* 0x000fe2000c10150c */
[----:B------:R-:W-:Y:S02]  /*5ff0*/  ISETP.GT.AND P3, PT, R10, 0x59, PT ;  /* 0x000000590a00780c */ /* 0x000fe40003f64270 */
[C---:B------:R-:W-:Y:S01]  /*6000*/  ISETP.GT.AND P4, PT, R12.reuse, RZ, P2 ;  /* 0x000000ff0c00720c */ /* 0x040fe20001784270 */
[----:B------:R-:W-:Y:S01]  /*6010*/  @P5 STG.E.U16 desc[UR12][R2.64+0xa2], R65 ;  /* 0x0000a24102005986 */ /* 0x000fe2000c10150c */
[----:B------:R-:W-:-:S02]  /*6020*/  ISETP.GT.AND P5, PT, R12, RZ, P3 ;  /* 0x000000ff0c00720c */ /* 0x000fc40001fa4270 */
[----:B------:R-:W-:Y:S02]  /*6030*/  F2FP.BF16.F32.PACK_AB R66, RZ, R66 ;  /* 0x00000042ff42723e */ /* 0x000fe400000010ff */
[----:B------:R-:W-:Y:S02]  /*6040*/  F2FP.BF16.F32.PACK_AB R67, RZ, R67 ;  /* 0x00000043ff43723e */ /* 0x000fe400000010ff */
[----:B------:R-:W-:Y:S01]  /*6050*/  F2FP.BF16.F32.PACK_AB R68, RZ, R68 ;  /* 0x00000044ff44723e */ /* 0x000fe200000010ff */
[----:B------:R-:W-:Y:S01]  /*6060*/  @P1 STG.E.U16 desc[UR12][R4.64+0xa0], R66 ;  /* 0x0000a04204001986 */ /* 0x000fe2000c10150c */
[C---:B------:R-:W-:Y:S02]  /*6070*/  ISETP.GT.AND P1, PT, R12.reuse, 0x8, P2 ;  /* 0x000000080c00780c */ /* 0x040fe40001724270 */
[----:B------:R-:W-:Y:S01]  /*6080*/  F2FP.BF16.F32.PACK_AB R69, RZ, R69 ;  /* 0x00000045ff45723e */ /* 0x000fe200000010ff */
[----:B------:R-:W-:Y:S01]  /*6090*/  @P0 STG.E.U16 desc[UR12][R4.64+0xa2], R67 ;  /* 0x0000a24304000986 */ /* 0x000fe2000c10150c */
[----:B------:R-:W-:-:S02]  /*60a0*/  ISETP.GT.AND P2, PT, R12, 0x8, P3 ;  /* 0x000000080c00780c */ /* 0x000fc40001f44270 */
[C---:B------:R-:W-:Y:S01]  /*60b0*/  ISETP.GT.AND P3, PT, R10.reuse, 0x60, PT ;  /* 0x000000600a00780c */ /* 0x040fe20003f64270 */
[----:B------:R-:W-:Y:S01]  /*60c0*/  @P4 STG.E.U16 desc[UR12][R2.64+0xb0], R68 ;  /* 0x0000b04402004986 */ /* 0x000fe2000c10150c */
[----:B------:R-:W-:Y:S02]  /*60d0*/  ISETP.GT.AND P0, PT, R10, 0x61, PT ;  /* 0x000000610a00780c */ /* 0x000fe40003f04270 */
[C---:B------:R-:W-:Y:S01]  /*60e0*/  ISETP.GT.AND P4, PT, R12.reuse, RZ, P3 ;  /* 0x000000ff0c00720c */ /* 0x040fe20001f84270 */
[----:B------:R-:W-:Y:S01]  /*60f0*/  @P5 STG.E.U16 desc[UR12][R2.64+0xb2], R69 ;  /* 0x0000b24502005986 */ /* 0x000fe2000c10150c */
[----:B------:R-:W-:Y:S02]  /*6100*/  ISETP.GT.AND P5, PT, R12, RZ, P0 ;  /* 0x000000ff0c00720c */ /* 0x000fe400007a4270 */
[----:B------:R-:W-:Y:S02]  /*6110*/  F2FP.BF16.F32.PACK_AB R70, RZ, R70 ;  /* 0x00000046ff46723e */ /* 0x000fe400000010ff */
[----:B------:R-:W-:-:S02]  /*6120*/  F2FP.BF16.F32.PACK_AB R71, RZ, R71 ;  /* 0x00000047ff47723e */ /* 0x000fc400000010ff */
[----:B------:R-:W-:Y:S01]  /*6130*/  F2FP.BF16.F32.PACK_AB R72, RZ, R72 ;  /* 0x00000048ff48723e */ /* 0x000fe200000010ff */
[----:B------:R-:W-:Y:S01]  /*6140*/  @P1 STG.E.U16 desc[UR12][R4.64+0xb0], R70 ;  /* 0x0000b04604001986 */ /* 0x000fe2000c10150c */
[----:B------:R-:W-:Y:S02]  /*6150*/  F2FP.BF16.F32.PACK_AB R73, RZ, R73 ;  /* 0x00000049ff49723e */ /* 0x000fe400000010ff */
[C---:B------:R-:W-:Y:S01]  /*6160*/  ISETP.GT.AND P1, PT, R12.reuse, 0x8, P3 ;  /* 0x000000080c00780c */ /* 0x040fe20001f24270 */
[----:B------:R-:W-:Y:S01]  /*6170*/  @P2 STG.E.U16 desc[UR12][R4.64+0xb2], R71 ;  /* 0x0000b24704002986 */ /* 0x000fe2000c10150c */
[----:B------:R-:W-:Y:S02]  /*6180*/  ISETP.GT.AND P0, PT, R12, 0x8, P0 ;  /* 0x000000080c00780c */ /* 0x000fe40000704270 */
[----:B------:R-:W-:Y:S01]  /*6190*/  F2FP.BF16.F32.PACK_AB R74, RZ, R74 ;  /* 0x0000004aff4a723e */ /* 0x000fe200000010ff */
[----:B------:R-:W-:Y:S01]  /*61a0*/  @P4 STG.E.U16 desc[UR12][R2.64+0xc0], R72 ;  /* 0x0000c04802004986 */ /* 0x000fe2000c10150c */
[----:B------:R-:W-:-:S02]  /*61b0*/  ISETP.GT.AND P4, PT, R10, 0x68, PT ;  /* 0x000000680a00780c */ /* 0x000fc40003f84270 */
[----:B------:R-:W-:Y:S01]  /*61c0*/  F2FP.BF16.F32.PACK_AB R75, RZ, R75 ;  /* 0x0000004bff4b723e */ /* 0x000fe200000010ff */
[----:B------:R-:W-:Y:S01]  /*61d0*/  @P5 STG.E.U16 desc[UR12][R2.64+0xc2], R73 ;  /* 0x0000c24902005986 */ /* 0x000fe2000c10150c */
[----:B------:R-:W-:Y:S02]  /*61e0*/  ISETP.GT.AND P5, PT, R10, 0x69, PT ;  /* 0x000000690a00780c */ /* 0x000fe40003fa4270 */
[C---:B------:R-:W-:Y:S01]  /*61f0*/  ISETP.GT.AND P2, PT, R12.reuse, RZ, P4 ;  /* 0x000000ff0c00720c */ /* 0x040fe20002744270 */
[----:B------:R-:W-:Y:S01]  /*6200*/  @P1 STG.E.U16 desc[UR12][R4.64+0xc0], R74 ;  /* 0x0000c04a04001986 */ /* 0x000fe2000c10150c */
[----:B------:R-:W-:Y:S02]  /*6210*/  ISETP.GT.AND P6, PT, R12, RZ, P5 ;  /* 0x000000ff0c00720c */ /* 0x000fe40002fc4270 */
[----:B------:R-:W-:Y:S01]  /*6220*/  F2FP.BF16.F32.PACK_AB R76, RZ, R76 ;  /* 0x0000004cff4c723e */ /* 0x000fe200000010ff */
[----:B------:R-:W-:Y:S01]  /*6230*/  @P0 STG.E.U16 desc[UR12][R4.64+0xc2], R75 ;  /* 0x0000c24b04000986 */ /* 0x000fe2000c10150c */
[----:B------:R-:W-:-:S02]  /*6240*/  F2FP.BF16.F32.PACK_AB R77, RZ, R77 ;  /* 0x0000004dff4d723e */ /* 0x000fc400000010ff */
[----:B------:R-:W-:Y:S02]  /*6250*/  ISETP.GT.AND P3, PT, R10, 0x70, PT ;  /* 0x000000700a00780c */ /* 0x000fe40003f64270 */
[----:B------:R-:W-:Y:S02]  /*6260*/  ISETP.GT.AND P4, PT, R12, 0x8, P4 ;  /* 0x000000080c00780c */ /* 0x000fe40002784270 */
[----:B------:R-:W-:Y:S01]  /*6270*/  F2FP.BF16.F32.PACK_AB R78, RZ, R78 ;  /* 0x0000004eff4e723e */ /* 0x000fe200000010ff */
[----:B------:R-:W-:Y:S01]  /*6280*/  @P2 STG.E.U16 desc[UR12][R2.64+0xd0], R76 ;  /* 0x0000d04c02002986 */ /* 0x000fe2000c10150c */
[----:B------:R-:W-:Y:S02]  /*6290*/  ISETP.GT.AND P2, PT, R10, 0x71, PT ;  /* 0x000000710a00780c */ /* 0x000fe40003f44270 */
[----:B------:R-:W-:Y:S01]  /*62a0*/  F2FP.BF16.F32.PACK_AB R79, RZ, R79 ;  /* 0x0000004fff4f723e */ /* 0x000fe200000010ff */
[----:B------:R-:W-:Y:S01]  /*62b0*/  @P6 STG.E.U16 desc[UR12][R2.64+0xd2], R77 ;  /* 0x0000d24d02006986 */ /* 0x000fe2000c10150c */
[----:B------:R-:W-:-:S02]  /*62c0*/  ISETP.GT.AND P6, PT, R12, 0x8, P5 ;  /* 0x000000080c00780c */ /* 0x000fc40002fc4270 */
[----:B------:R-:W-:Y:S02]  /*62d0*/  ISETP.GT.AND P5, PT, R12, RZ, P3 ;  /* 0x000000ff0c00720c */ /* 0x000fe40001fa4270 */
[----:B------:R-:W-:Y:S01]  /*62e0*/  F2FP.BF16.F32.PACK_AB R80, RZ, R80 ;  /* 0x00000050ff50723e */ /* 0x000fe200000010ff */
[----:B------:R-:W-:Y:S01]  /*62f0*/  @P4 STG.E.U16 desc[UR12][R4.64+0xd0], R78 ;  /* 0x0000d04e04004986 */ /* 0x000fe2000c10150c */
[C---:B------:R-:W-:Y:S02]  /*6300*/  ISETP.GT.AND P1, PT, R10.reuse, 0x78, PT ;  /* 0x000000780a00780c */ /* 0x040fe40003f24270 */
[----:B------:R-:W-:Y:S02]  /*6310*/  ISETP.GT.AND P0, PT, R10, 0x79, PT ;  /* 0x000000790a00780c */ /* 0x000fe40003f04270 */
[C---:B------:R-:W-:Y:S02]  /*6320*/  ISETP.GT.AND P4, PT, R12.reuse, RZ, P2 ;  /* 0x000000ff0c00720c */ /* 0x040fe40001784270 */
[C---:B------:R-:W-:Y:S01]  /*6330*/  ISETP.GT.AND P3, PT, R12.reuse, 0x8, P3 ;  /* 0x000000080c00780c */ /* 0x040fe20001f64270 */
[----:B------:R-:W-:Y:S01]  /*6340*/  @P6 STG.E.U16 desc[UR12][R4.64+0xd2], R79 ;  /* 0x0000d24f04006986 */ /* 0x000fe2000c10150c */
[----:B------:R-:W-:-:S02]  /*6350*/  ISETP.GT.AND P2, PT, R12, 0x8, P2 ;  /* 0x000000080c00780c */ /* 0x000fc40001744270 */
[C---:B------:R-:W-:Y:S01]  /*6360*/  ISETP.GT.AND P6, PT, R12.reuse, RZ, P0 ;  /* 0x000000ff0c00720c */ /* 0x040fe200007c4270 */
[----:B------:R-:W-:Y:S01]  /*6370*/  @P5 STG.E.U16 desc[UR12][R2.64+0xe0], R80 ;  /* 0x0000e05002005986 */ /* 0x000fe2000c10150c */
[C---:B------:R-:W-:Y:S02]  /*6380*/  ISETP.GT.AND P5, PT, R12.reuse, RZ, P1 ;  /* 0x000000ff0c00720c */ /* 0x040fe40000fa4270 */
[C---:B------:R-:W-:Y:S02]  /*6390*/  ISETP.GT.AND P1, PT, R12.reuse, 0x8, P1 ;  /* 0x000000080c00780c */ /* 0x040fe40000f24270 */
[----:B------:R-:W-:Y:S02]  /*63a0*/  F2FP.BF16.F32.PACK_AB R81, RZ, R81 ;  /* 0x00000051ff51723e */ /* 0x000fe400000010ff */
[----:B------:R-:W-:Y:S02]  /*63b0*/  F2FP.BF16.F32.PACK_AB R82, RZ, R82 ;  /* 0x00000052ff52723e */ /* 0x000fe400000010ff */
[----:B------:R-:W-:Y:S01]  /*63c0*/  F2FP.BF16.F32.PACK_AB R83, RZ, R83 ;  /* 0x00000053ff53723e */ /* 0x000fe200000010ff */
[----:B------:R-:W-:Y:S01]  /*63d0*/  @P4 STG.E.U16 desc[UR12][R2.64+0xe2], R81 ;  /* 0x0000e25102004986 */ /* 0x000fe2000c10150c */
[----:B------:R-:W-:-:S02]  /*63e0*/  ISETP.GT.AND P0, PT, R12, 0x8, P0 ;  /* 0x000000080c00780c */ /* 0x000fc40000704270 */
[----:B------:R-:W-:Y:S01]  /*63f0*/  F2FP.BF16.F32.PACK_AB R84, RZ, R84 ;  /* 0x00000054ff54723e */ /* 0x000fe200000010ff */
[----:B------:R-:W-:Y:S01]  /*6400*/  @P3 STG.E.U16 desc[UR12][R4.64+0xe0], R82 ;  /* 0x0000e05204003986 */ /* 0x000fe2000c10150c */
[----:B------:R-:W-:Y:S02]  /*6410*/  F2FP.BF16.F32.PACK_AB R85, RZ, R85 ;  /* 0x00000055ff55723e */ /* 0x000fe400000010ff */
[----:B------:R-:W-:Y:S01]  /*6420*/  F2FP.BF16.F32.PACK_AB R86, RZ, R86 ;  /* 0x00000056ff56723e */ /* 0x000fe200000010ff */
[----:B------:R-:W-:Y:S04]  /*6430*/  @P2 STG.E.U16 desc[UR12][R4.64+0xe2], R83 ;  /* 0x0000e25304002986 */ /* 0x000fe8000c10150c */
[----:B------:R-:W-:Y:S04]  /*6440*/  @P5 STG.E.U16 desc[UR12][R2.64+0xf0], R84 ;  /* 0x0000f05402005986 */ /* 0x000fe8000c10150c */
[----:B------:R0:W-:Y:S02]  /*6450*/  @P6 STG.E.U16 desc[UR12][R2.64+0xf2], R85 ;  /* 0x0000f25502006986 */ /* 0x0001e4000c10150c */
[----:B0-----:R-:W-:-:S02]  /*6460*/  @P1 IMAD.MOV.U32 R2, RZ, RZ, R4 ;  /* 0x000000ffff021224 */ /* 0x001fc400078e0004 */
[----:B------:R-:W-:-:S05]  /*6470*/  @P1 IMAD.MOV.U32 R3, RZ, RZ, R5 ;  /* 0x000000ffff031224 */ /* 0x000fca00078e0005 */
[----:B------:R0:W-:Y:S01]  /*6480*/  @P1 STG.E.U16 desc[UR12][R2.64+0xf0], R86 ;  /* 0x0000f05602001986 */ /* 0x0001e2000c10150c */
[----:B------:R-:W-:Y:S05]  /*6490*/  @!P0 EXIT ;  /* 0x000000000000894d */ /* 0x000fea0003800000 */
[----:B------:R-:W-:-:S05]  /*64a0*/  F2FP.BF16.F32.PACK_AB R0, RZ, R0 ;  /* 0x00000000ff00723e */ /* 0x000fca00000010ff */
[----:B------:R-:W-:Y:S01]  /*64b0*/  STG.E.U16 desc[UR12][R4.64+0xf2], R0 ;  /* 0x0000f20004007986 */ /* 0x000fe2000c10150c */
[----:B------:R-:W-:Y:S05]  /*64c0*/  EXIT ;  /* 0x000000000000794d */ /* 0x000fea0003800000 */
.L_x_14:
[----:B------:R-:W-:-:S13]  /*64d0*/  ISETP.NE.AND P0, PT, R14, RZ, PT ;  /* 0x000000ff0e00720c */ /* 0x000fda0003f05270 */
[----:B------:R-:W-:Y:S05]  /*64e0*/  @P0 EXIT ;  /* 0x000000000000094d */ /* 0x000fea0003800000 */
[----:B------:R-:W2:Y:S01]  /*64f0*/  LDC R2, c[0x0][0x294] ;  /* 0x0000a500ff027b82 */ /* 0x000ea20000000800 */
[----:B------:R-:W-:Y:S01]  /*6500*/  ELECT P0, URZ, PT ;  /* 0x00000000003f782f */ /* 0x000fe20003800000 */
[----:B--2--5:R-:W-:-:S05]  /*6510*/  VIADD R0, R2, 0x3f ;  /* 0x0000003f02007836 */ /* 0x024fca0000000000 */
[----:B------:R-:W-:-:S04]  /*6520*/  SHF.R.S32.HI R13, RZ, 0x1f, R0 ;  /* 0x0000001fff0d7819 */ /* 0x000fc80000011400 */
[----:B------:R-:W-:-:S04]  /*6530*/  LEA.HI R13, R13, R0, RZ, 0x6 ;  /* 0x000000000d0d7211 */ /* 0x000fc800078f30ff */
[----:B------:R-:W-:Y:S01]  /*6540*/  SHF.R.S32.HI R13, RZ, 0x6, R13 ;  /* 0x00000006ff0d7819 */ /* 0x000fe2000001140d */
[----:B------:R-:W-:Y:S06]  /*6550*/  @!P0 BRA `(.L_x_153) ;  /* 0x0000000800348947 */ /* 0x000fec0003800000 */
[----:B------:R-:W-:-:S13]  /*6560*/  ISETP.GE.AND P0, PT, R2, 0x1, PT ;  /* 0x000000010200780c */ /* 0x000fda0003f06270 */
[----:B------:R-:W-:Y:S05]  /*6570*/  @!P0 BRA `(.L_x_153) ;  /* 0x00000008002c8947 */ /* 0x000fea0003800000 */
[----:B------:R-:W0:Y:S01]  /*6580*/  S2R R2, SR_CgaCtaId ;  /* 0x0000000000027919 */ /* 0x000e220000008800 */
[----:B------:R-:W1:Y:S01]  /*6590*/  LDC.64 R14, c[0x0][0x4f8] ;  /* 0x00013e00ff0e7b82 */ /* 0x000e620000000a00 */
[----:B------:R-:W-:Y:S01]  /*65a0*/  ULDC.64 UR4, c[0x0][0x4c0] ;  /* 0x0001300000047ab9 */ /* 0x000fe20000000a00 */
[----:B------:R-:W-:Y:S01]  /*65b0*/  LOP3.LUT P0, RZ, R10, 0x1f, RZ, 0xc0, !PT ;  /* 0x0000001f0aff7812 */ /* 0x000fe2000780c0ff */
[----:B------:R-:W-:Y:S01]  /*65c0*/  IMAD.SHL.U32 R11, R11, 0x80, RZ ;  /* 0x000000800b0b7824 */ /* 0x000fe200078e00ff */
[C---:B------:R-:W-:Y:S01]  /*65d0*/  ISETP.NE.AND P2, PT, R12.reuse, RZ, PT ;  /* 0x000000ff0c00720c */ /* 0x040fe20003f45270 */
[----:B---3--:R-:W-:Y:S01]  /*65e0*/  IMAD.MOV.U32 R4, RZ, RZ, 0x1 ;  /* 0x00000001ff047424 */ /* 0x008fe200078e00ff */
[----:B------:R-:W-:Y:S01]  /*65f0*/  ISETP.NE.OR P0, PT, R12, RZ, !P0 ;  /* 0x000000ff0c00720c */ /* 0x000fe20004705670 */
[----:B------:R-:W-:Y:S01]  /*6600*/  IMAD.SHL.U32 R12, R7, 0x40, RZ ;  /* 0x00000040070c7824 */ /* 0x000fe200078e00ff */
[----:B------:R-:W2:Y:S01]  /*6610*/  LDC R0, c[0x0][0x500] ;  /* 0x00014000ff007b82 */ /* 0x000ea20000000800 */
[----:B------:R-:W-:Y:S01]  /*6620*/  LOP3.LUT R17, R3, 0x2, RZ, 0xfc, !PT ;  /* 0x0000000203117812 */ /* 0x000fe200078efcff */
[----:B------:R-:W-:-:S02]  /*6630*/  IMAD.MOV.U32 R6, RZ, RZ, R13 ;  /* 0x000000ffff067224 */ /* 0x000fc400078e000d */
[----:B------:R-:W-:Y:S02]  /*6640*/  IMAD.MOV.U32 R18, RZ, RZ, RZ ;  /* 0x000000ffff127224 */ /* 0x000fe400078e00ff */
[----:B------:R-:W-:Y:S02]  /*6650*/  VIADD R19, R11, 0x40 ;  /* 0x000000400b137836 */ /* 0x000fe40000000000 */
[----:B-1----:R-:W-:Y:S01]  /*6660*/  IMAD R14, R9, UR4, R14 ;  /* 0x00000004090e7c24 */ /* 0x002fe2000f8e020e */
[----:B------:R-:W-:Y:S01]  /*6670*/  ULDC UR4, c[0x0][0x4c8] ;  /* 0x0001320000047ab9 */ /* 0x000fe20000000800 */
[----:B------:R-:W-:Y:S02]  /*6680*/  IMAD R15, R8, UR5, R15 ;  /* 0x00000005080f7c24 */ /* 0x000fe4000f8e020f */
[----:B--2---:R-:W-:Y:S02]  /*6690*/  IMAD R8, R5, UR4, R0 ;  /* 0x0000000405087c24 */ /* 0x004fe4000f8e0200 */
[----:B0-----:R-:W-:-:S02]  /*66a0*/  IMAD.SHL.U32 R0, R2, 0x800, RZ ;  /* 0x0000080002007824 */ /* 0x001fc400078e00ff */
[----:B------:R-:W-:Y:S02]  /*66b0*/  IMAD.MOV.U32 R5, RZ, RZ, RZ ;  /* 0x000000ffff057224 */ /* 0x000fe400078e00ff */
[----:B------:R-:W-:-:S07]  /*66c0*/  IMAD.SHL.U32 R2, R2, 0x20, RZ ;  /* 0x0000002002027824 */ /* 0x000fce00078e00ff */
.L_x_157:
[----:B------:R-:W0:Y:S01]  /*66d0*/  S2R R10, SR_CgaCtaId ;  /* 0x00000000000a7919 */ /* 0x000e220000008800 */
[----:B------:R-:W-:-:S04]  /*66e0*/  MOV R7, 0x400 ;  /* 0x0000040000077802 */ /* 0x000fc80000000f00 */
[----:B0-----:R-:W-:Y:S02]  /*66f0*/  LEA R16, R10, R7, 0x18 ;  /* 0x000000070a107211 */ /* 0x001fe400078ec0ff */
[----:B------:R-:W-:-:S03]  /*6700*/  SHF.L.U32 R7, R4, 0x1f, RZ ;  /* 0x0000001f04077819 */ /* 0x000fc600000006ff */
[----:B------:R-:W-:-:S07]  /*6710*/  IMAD R10, R5, 0x8, R16 ;  /* 0x00000008050a7824 */ /* 0x000fce00078e0210 */
.L_x_154:
[----:B0-----:R0:W1:Y:S02]  /*6720*/  SYNCS.PHASECHK.TRANS64.TRYWAIT P1, [R10+URZ+0x36048], R7 ;  /* 0x036048070a0075a7 */ /* 0x001064000802017f */
[----:B-1----:R-:W-:Y:S05]  /*6730*/  @!P1 NANOSLEEP.SYNCS 0x989680 ;  /* 0x009896800000995d */ /* 0x002fea0003900000 */
[----:B------:R-:W1:Y:S02]  /*6740*/  @!P1 SYNCS.PHASECHK.TRANS64 P1, [R10+URZ+0x36048], R7 ;  /* 0x036048070a0095a7 */ /* 0x000e64000802007f */
[----:B-1----:R-:W-:Y:S05]  /*6750*/  @!P1 BRA `(.L_x_154) ;  /* 0xfffffffc00f09947 */ /* 0x002fea000383ffff */
[----:B0-----:R-:W0:Y:S02]  /*6760*/  @!P2 LDC R7, c[0x0][0x580] ;  /* 0x00016000ff07ab82 */ /* 0x001e240000000800 */
[----:B0-----:R0:W-:Y:S02]  /*6770*/  @!P2 SYNCS.ARRIVE.TRANS64 RZ, [R10+URZ+0x36000], R7 ;  /* 0x036000070affa9a7 */ /* 0x0011e4000800003f */
[----:B0-----:R-:W-:-:S04]  /*6780*/  PRMT R7, R17, 0x9910, RZ ;  /* 0x0000991011077816 */ /* 0x001fc800000000ff */
[----:B------:R-:W-:-:S13]  /*6790*/  ISETP.NE.AND P1, PT, R7, 0x2, PT ;  /* 0x000000020700780c */ /* 0x000fda0003f25270 */
[----:B------:R-:W-:Y:S05]  /*67a0*/  @P1 BRA `(.L_x_155) ;  /* 0x0000000000041947 */ /* 0x000fea0003800000 */
[----:B------:R-:W-:Y:S01]  /*67b0*/  BPT.TRAP 0x1 ;  /* 0x000000040000795c */ /* 0x000fe20000300000 */
.L_x_155:
[----:B------:R-:W-:Y:S05]  /*67c0*/  @P0 BRA `(.L_x_156) ;  /* 0x0000000000040947 */ /* 0x000fea0003800000 */
[----:B------:R-:W-:Y:S01]  /*67d0*/  BPT.TRAP 0x1 ;  /* 0x000000040000795c */ /* 0x000fe20000300000 */
.L_x_156:
[----:B------:R-:W-:Y:S01]  /*67e0*/  R2UR UR7, R18 ;  /* 0x00000000120772ca */ /* 0x000fe200000e0000 */
[----:B------:R-:W-:Y:S01]  /*67f0*/  ULDC UR11, c[0x0][0x490] ;  /* 0x00012400000b7ab9 */ /* 0x000fe20000000800 */
[----:B------:R-:W-:Y:S01]  /*6800*/  R2UR UR21, R2 ;  /* 0x00000000021572ca */ /* 0x000fe200000e0000 */
[----:B------:R-:W-:Y:S01]  /*6810*/  UISETP.NE.AND UP0, UPT, UR11, 0x1, UPT ;  /* 0x000000010b00788c */ /* 0x000fe2000bf05270 */
[----:B------:R-:W-:Y:S01]  /*6820*/  IMAD.SHL.U32 R7, R5, 0x2000, RZ ;  /* 0x0000200005077824 */ /* 0x000fe200078e00ff */
[----:B------:R-:W-:Y:S01]  /*6830*/  ULDC UR4, c[0x0][0x49c] ;  /* 0x0001270000047ab9 */ /* 0x000fe20000000800 */
[----:B------:R-:W-:Y:S01]  /*6840*/  ULDC.64 UR22, c[0x0][0x198] ;  /* 0x0000660000167ab9 */ /* 0x000fe20000000a00 */
[----:B------:R-:W-:Y:S01]  /*6850*/  UISETP.NE.AND UP1, UPT, UR4, 0x1, UPT ;  /* 0x000000010400788c */ /* 0x000fe2000bf25270 */
[C---:B------:R-:W-:Y:S01]  /*6860*/  ISETP.GT.AND P3, PT, R6.reuse, 0x1, PT ;  /* 0x000000010600780c */ /* 0x040fe20003f64270 */
[----:B------:R-:W-:Y:S01]  /*6870*/  ULDC.64 UR28, c[0x0][0x4d0] ;  /* 0x00013400001c7ab9 */ /* 0x000fe20000000a00 */
[----:B------:R-:W-:Y:S01]  /*6880*/  LOP3.LUT R9, R7, 0x800, R0, 0xf8, !PT ;  /* 0x0000080007097812 */ /* 0x000fe200078ef800 */
[----:B------:R-:W-:Y:S01]  /*6890*/  UIADD3 UR32, UP2, UR22, 0x1f0, URZ ;  /* 0x000001f016207890 */ /* 0x000fe2000ff5e03f */
[----:B------:R-:W-:Y:S01]  /*68a0*/  VIADD R5, R5, 0x1 ;  /* 0x0000000105057836 */ /* 0x000fe20000000000 */
[----:B------:R-:W-:Y:S01]  /*68b0*/  USHF.L.U32 UR7, UR7, 0x6, URZ ;  /* 0x0000000607077899 */ /* 0x000fe2000800063f */
[----:B------:R-:W-:Y:S01]  /*68c0*/  VIADD R6, R6, 0xffffffff ;  /* 0xffffffff06067836 */ /* 0x000fe20000000000 */
[----:B------:R-:W-:Y:S01]  /*68d0*/  @UP0 ULDC UR8, c[0x0][0x494] ;  /* 0x0001250000080ab9 */ /* 0x000fe20000000800 */
[----:B------:R-:W-:Y:S01]  /*68e0*/  @UP0 ULDC UR12, c[0x0][0x494] ;  /* 0x00012500000c0ab9 */ /* 0x000fe20000000800 */
[----:B------:R-:W-:Y:S01]  /*68f0*/  ULOP3.LUT UR21, UR7, 0x20, UR21, 0xf8, !UPT ;  /* 0x0000002007157892 */ /* 0x000fe2000f8ef815 */
[----:B------:R-:W-:Y:S01]  /*6900*/  IMAD R9, R9, 0x2, R16 ;  /* 0x0000000209097824 */ /* 0x000fe200078e0210 */
[----:B------:R-:W-:Y:S01]  /*6910*/  @UP0 ULDC UR5, c[0x0][0x498] ;  /* 0x0001260000050ab9 */ /* 0x000fe20000000800 */
[----:B------:R-:W-:Y:S01]  /*6920*/  @UP0 ULDC UR16, c[0x0][0x498] ;  /* 0x0001260000100ab9 */ /* 0x000fe20000000800 */
[----:B------:R-:W-:Y:S01]  /*6930*/  UIMAD.WIDE.U32 UR8, UR21, UR8, URZ ;  /* 0x00000008150872a5 */ /* 0x000fe2000f8e003f */
[----:B------:R-:W-:Y:S01]  /*6940*/  IMAD.IADD R16, R16, 0x1, R7 ;  /* 0x0000000110107824 */ /* 0x000fe200078e0207 */
[----:B------:R-:W-:Y:S01]  /*6950*/  UIMAD.WIDE.U32 UR12, UR21, UR12, URZ ;  /* 0x0000000c150c72a5 */ /* 0x000fe2000f8e003f */
[----:B------:R-:W-:Y:S01]  /*6960*/  R2UR UR30, R9 ;  /* 0x00000000091e72ca */ /* 0x000fe200000e0000 */
[----:B------:R-:W-:Y:S01]  /*6970*/  UMOV UR6, UR21 ;  /* 0x0000001500067c82 */ /* 0x000fe20008000000 */
[----:B------:R-:W-:Y:S01]  /*6980*/  @UP0 USHF.R.U32.HI UR6, URZ, UR5, UR9 ;  /* 0x000000053f060299 */ /* 0x000fe20008011609 */
[----:B------:R-:W-:Y:S01]  /*6990*/  IMAD.U32 R7, R15, 0x20, R14 ;  /* 0x000000200f077824 */ /* 0x000fe200078e000e */
[----:B------:R-:W-:Y:S01]  /*69a0*/  UMOV UR10, UR21 ;  /* 0x00000015000a7c82 */ /* 0x000fe20008000000 */
[----:B------:R-:W-:Y:S01]  /*69b0*/  @UP1 ULDC.64 UR14, c[0x0][0x4a0] ;  /* 0x00012800000e1ab9 */ /* 0x000fe20000000a00 */
[----:B------:R-:W-:Y:S01]  /*69c0*/  @UP0 USHF.R.U32.HI UR10, URZ, UR16, UR13 ;  /* 0x000000103f0a0299 */ /* 0x000fe2000801160d */
[----:B------:R-:W-:Y:S01]  /*69d0*/  R2UR UR5, R10 ;  /* 0x000000000a0572ca */ /* 0x000fe200000e0000 */
[----:B------:R-:W-:Y:S01]  /*69e0*/  UIMAD.WIDE.U32 UR12, UR6, UR14, URZ ;  /* 0x0000000e060c72a5 */ /* 0x000fe2000f8e003f */
[----:B------:R-:W-:Y:S01]  /*69f0*/  IMAD.U32 R7, R8, 0x400, R7 ;  /* 0x0000040008077824 */ /* 0x000fe200078e0007 */
[----:B------:R-:W-:Y:S01]  /*6a00*/  @UP1 ULDC.64 UR18, c[0x0][0x4a0] ;  /* 0x0001280000121ab9 */ /* 0x000fe20000000a00 */
[----:B------:R-:W-:Y:S01]  /*6a10*/  UMOV UR9, UR6 ;  /* 0x0000000600097c82 */ /* 0x000fe20008000000 */
[----:B------:R-:W-:Y:S01]  /*6a20*/  UIMAD.WIDE.U32 UR16, UR10, UR18, URZ ;  /* 0x000000120a1072a5 */ /* 0x000fe2000f8e003f */
[----:B------:R-:W-:Y:S01]  /*6a30*/  IMAD.MOV.U32 R9, RZ, RZ, 0x3 ;  /* 0x00000003ff097424 */ /* 0x000fe200078e00ff */
[----:B------:R-:W-:Y:S01]  /*6a40*/  @UP1 USHF.R.U32.HI UR9, URZ, UR15, UR13 ;  /* 0x0000000f3f091299 */ /* 0x000fe2000801160d */
[----:B------:R-:W-:Y:S01]  /*6a50*/  R2UR UR34, R7 ;  /* 0x00000000072272ca */ /* 0x000fe200000e0000 */
[----:B------:R-:W-:Y:S01]  /*6a60*/  UIADD3 UR8, -UR10, URZ, URZ ;  /* 0x0000003f0a087290 */ /* 0x000fe2000fffe13f */
[----:B------:R-:W-:Y:S01]  /*6a70*/  ISETP.NE.AND P1, PT, R5, 0x9, PT ;  /* 0x000000090500780c */ /* 0x000fe20003f25270 */
[----:B------:R-:W-:Y:S01]  /*6a80*/  UMOV UR15, UR10 ;  /* 0x0000000a000f7c82 */ /* 0x000fe20008000000 */
[----:B------:R-:W-:Y:S01]  /*6a90*/  @UP1 USHF.R.U32.HI UR15, URZ, UR19, UR17 ;  /* 0x000000133f0f1299 */ /* 0x000fe20008011611 */
[----:B------:R-:W-:Y:S01]  /*6aa0*/  PRMT R7, R9, 0x7610, R7 ;  /* 0x0000761009077816 */ /* 0x000fe20000000007 */
[----:B------:R-:W-:Y:S01]  /*6ab0*/  UIADD3 UR19, -UR6, URZ, URZ ;  /* 0x0000003f06137290 */ /* 0x000fe2000fffe13f */
[----:B------:R-:W-:Y:S01]  /*6ac0*/  VIADD R18, R18, 0x1 ;  /* 0x0000000112127836 */ /* 0x000fe20000000000 */
[----:B------:R-:W-:Y:S01]  /*6ad0*/  ULDC UR17, c[0x0][0x4a8] ;  /* 0x00012a0000117ab9 */ /* 0x000fe20000000800 */
[----:B------:R-:W-:Y:S01]  /*6ae0*/  ULDC UR14, c[0x0][0x4cc] ;  /* 0x00013300000e7ab9 */ /* 0x000fe20000000800 */
[----:B------:R-:W-:Y:S01]  /*6af0*/  UISETP.NE.AND UP0, UPT, UR17, 0x1, UPT ;  /* 0x000000011100788c */ /* 0x000fe2000bf05270 */
[----:B------:R-:W-:Y:S01]  /*6b00*/  SEL R5, R5, RZ, P1 ;  /* 0x000000ff05057207 */ /* 0x000fe20000800000 */
[----:B------:R-:W-:-:S02]  /*6b10*/  UIMAD UR19, UR11, UR19, UR21 ;  /* 0x000000130b1372a4 */ /* 0x000fc4000f8e0215 */
[----:B------:R-:W-:Y:S01]  /*6b20*/  UIMAD UR11, UR11, UR8, UR21 ;  /* 0x000000080b0b72a4 */ /* 0x000fe2000f8e0215 */
[----:B------:R-:W-:Y:S01]  /*6b30*/  ULDC UR18, c[0x0][0x4ec] ;  /* 0x00013b0000127ab9 */ /* 0x000fe20000000800 */
[----:B------:R-:W-:Y:S02]  /*6b40*/  UIADD3 UR33, -UR15, URZ, URZ ;  /* 0x0000003f0f217290 */ /* 0x000fe4000fffe13f */
[----:B------:R-:W-:Y:S02]  /*6b50*/  UIMAD UR19, UR19, UR14, UR18 ;  /* 0x0000000e131372a4 */ /* 0x000fe4000f8e0212 */
[----:B------:R-:W-:Y:S02]  /*6b60*/  UIMAD UR11, UR11, UR14, UR18 ;  /* 0x0000000e0b0b72a4 */ /* 0x000fe4000f8e0212 */
[----:B------:R-:W-:Y:S01]  /*6b70*/  UIADD3 UR18, -UR9, URZ, URZ ;  /* 0x0000003f09127290 */ /* 0x000fe2000fffe13f */
[----:B------:R-:W-:Y:S01]  /*6b80*/  @UP0 ULDC UR20, c[0x0][0x4ac] ;  /* 0x00012b0000140ab9 */ /* 0x000fe20000000800 */
[----:B------:R-:W-:-:S02]  /*6b90*/  ULDC.64 UR12, c[0x0][0x4f0] ;  /* 0x00013c00000c7ab9 */ /* 0x000fc40000000a00 */
[----:B------:R-:W-:Y:S02]  /*6ba0*/  UIMAD UR6, UR4, UR18, UR6 ;  /* 0x00000012040672a4 */ /* 0x000fe4000f8e0206 */
[----:B------:R-:W-:Y:S01]  /*6bb0*/  UIMAD.WIDE.U32 UR20, UR9, UR20, URZ ;  /* 0x00000014091472a5 */ /* 0x000fe2000f8e003f */
[----:B------:R-:W-:Y:S01]  /*6bc0*/  R2UR UR18, R11 ;  /* 0x000000000b1272ca */ /* 0x000fe200000e0000 */
[----:B------:R-:W-:Y:S01]  /*6bd0*/  @UP0 ULDC UR31, c[0x0][0x4ac] ;  /* 0x00012b00001f0ab9 */ /* 0x000fe20000000800 */
[----:B------:R-:W-:Y:S01]  /*6be0*/  UIADD3 UR26, UP1, UR22, 0xf0, URZ ;  /* 0x000000f0161a7890 */ /* 0x000fe2000ff3e03f */
[----:B------:R-:W-:Y:S01]  /*6bf0*/  @UP0 ULDC UR35, c[0x0][0x4b0] ;  /* 0x00012c0000230ab9 */ /* 0x000fe20000000800 */
[----:B------:R-:W-:Y:S02]  /*6c00*/  UIADD3 UR16, UR30, 0x12000, URZ ;  /* 0x000120001e107890 */ /* 0x000fe4000fffe03f */
[----:B------:R-:W-:Y:S02]  /*6c10*/  UIADD3 UR8, UR30, 0x14000, URZ ;  /* 0x000140001e087890 */ /* 0x000fe4000fffe03f */
[----:B------:R-:W-:Y:S01]  /*6c20*/  UIMAD.WIDE.U32 UR30, UR15, UR31, URZ ;  /* 0x0000001f0f1e72a5 */ /* 0x000fe2000f8e003f */
[----:B------:R-:W-:Y:S01]  /*6c30*/  UMOV UR22, UR9 ;  /* 0x0000000900167c82 */ /* 0x000fe20008000000 */
[----:B------:R-:W-:Y:S01]  /*6c40*/  UIMAD UR33, UR4, UR33, UR10 ;  /* 0x00000021042172a4 */ /* 0x000fe2000f8e020a */
[----:B------:R-:W-:Y:S01]  /*6c50*/  R2UR UR4, R16 ;  /* 0x00000000100472ca */ /* 0x000fe200000e0000 */
[----:B------:R-:W-:Y:S01]  /*6c60*/  UIMAD UR20, UR6, UR28, UR12 ;  /* 0x0000001c061472a4 */ /* 0x000fe2000f8e020c */
[----:B------:R-:W-:Y:S01]  /*6c70*/  R2UR UR6, R12 ;  /* 0x000000000c0672ca */ /* 0x000fe200000e0000 */
[----:B------:R-:W-:Y:S01]  /*6c80*/  @UP0 USHF.R.U32.HI UR22, URZ, UR35, UR21 ;  /* 0x000000233f160299 */ /* 0x000fe20008011615 */
[----:B------:R-:W-:Y:S01]  /*6c90*/  R2UR UR35, R7 ;  /* 0x00000000072372ca */ /* 0x000fe200000e0000 */
[----:B------:R-:W-:Y:S01]  /*6ca0*/  @UP0 ULDC UR36, c[0x0][0x4b0] ;  /* 0x00012c0000240ab9 */ /* 0x000fe20000000800 */
[----:B------:R-:W-:Y:S01]  /*6cb0*/  UMOV UR14, UR15 ;  /* 0x0000000f000e7c82 */ /* 0x000fe20008000000 */
[----:B------:R-:W-:Y:S01]  /*6cc0*/  @UP0 USHF.R.U32.HI UR14, URZ, UR36, UR31 ;  /* 0x000000243f0e0299 */ /* 0x000fe2000801161f */
[----:B------:R-:W-:Y:S01]  /*6cd0*/  R2UR UR10, R19 ;  /* 0x00000000130a72ca */ /* 0x000fe200000e0000 */
[----:B------:R-:W-:Y:S01]  /*6ce0*/  UIADD3 UR5, UR5, 0x36000, URZ ;  /* 0x0003600005057890 */ /* 0x000fe2000fffe03f */
[----:B------:R-:W-:Y:S01]  /*6cf0*/  SEL R7, RZ, 0x1, P1 ;  /* 0x00000001ff077807 */ /* 0x000fe20000800000 */
[----:B------:R-:W-:-:S02]  /*6d00*/  UIADD3.X UR27, URZ, UR23, URZ, UP1, !UPT ;  /* 0x000000173f1b7290 */ /* 0x000fc40008ffe43f */
[----:B------:R-:W-:Y:S01]  /*6d10*/  UIADD3 UR21, -UR22, URZ, URZ ;  /* 0x0000003f16157290 */ /* 0x000fe2000fffe13f */
[----:B------:R-:W-:Y:S01]  /*6d20*/  LOP3.LUT R4, R4, R7, RZ, 0x3c, !PT ;  /* 0x0000000704047212 */ /* 0x000fe200078e3cff */
[----:B------:R-:W-:Y:S02]  /*6d30*/  UIADD3 UR30, -UR14, URZ, URZ ;  /* 0x0000003f0e1e7290 */ /* 0x000fe4000fffe13f */
[----:B------:R-:W-:Y:S01]  /*6d40*/  UIMAD UR21, UR17, UR21, UR9 ;  /* 0x00000015111572a4 */ /* 0x000fe2000f8e0209 */
[----:B------:R-:W-:Y:S01]  /*6d50*/  UMOV UR24, 0x0 ;  /* 0x0000000000187882 */ /* 0x000fe20000000000 */
[----:B------:R-:W-:Y:S01]  /*6d60*/  UMOV UR25, 0x10000000 ;  /* 0x1000000000197882 */ /* 0x000fe20000000000 */
[----:B------:R-:W-:Y:S01]  /*6d70*/  UIMAD UR17, UR17, UR30, UR15 ;  /* 0x0000001e111172a4 */ /* 0x000fe2000f8e020f */
[----:B------:R0:W-:Y:S01]  /*6d80*/  UTMALDG.2D [UR4], [UR26], desc[UR24] ;  /* 0x000018041a0075b4 */ /* 0x0001e20008009000 */
[----:B------:R-:W-:Y:S02]  /*6d90*/  UIMAD UR12, UR33, UR28, UR12 ;  /* 0x0000001c210c72a4 */ /* 0x000fe4000f8e020c */
[----:B------:R-:W-:-:S02]  /*6da0*/  UIMAD UR21, UR21, UR29, UR13 ;  /* 0x0000001d151572a4 */ /* 0x000fc4000f8e020d */
[----:B------:R-:W-:Y:S02]  /*6db0*/  UIADD3.X UR33, URZ, UR23, URZ, UP2, !UPT ;  /* 0x000000173f217290 */ /* 0x000fe400097fe43f */
[----:B------:R-:W-:Y:S01]  /*6dc0*/  UIMAD UR13, UR17, UR29, UR13 ;  /* 0x0000001d110d72a4 */ /* 0x000fe2000f8e020d */
[----:B------:R-:W-:Y:S02]  /*6dd0*/  UMOV UR9, UR5 ;  /* 0x0000000500097c82 */ /* 0x000fe40008000000 */
[----:B------:R-:W-:Y:S01]  /*6de0*/  UMOV UR17, UR5 ;  /* 0x0000000500117c82 */ /* 0x000fe20008000000 */
[----:B0-----:R-:W-:-:S09]  /*6df0*/  UPRMT UR4, UR34, 0x5410, UR35 ;  /* 0x0000541022047896 */ /* 0x001fd20008000023 */
[----:B------:R0:W-:Y:S01]  /*6e00*/  UTMALDG.5D.IM2COL.MULTICAST [UR16], [UR32], UR4 ;  /* 0x00000010200073b4 */ /* 0x0001e20008060804 */
[----:B------:R0:W-:Y:S02]  /*6e10*/  UTMALDG.5D.IM2COL.MULTICAST [UR8], [UR32], UR4 ;  /* 0x00000008200073b4 */ /* 0x0001e40008060804 */
[----:B0-----:R-:W-:Y:S05]  /*6e20*/  @P3 BRA `(.L_x_157) ;  /* 0xfffffff800283947 */ /* 0x001fea000383ffff */
.L_x_153:
[----:B------:R-:W-:Y:S01]  /*6e30*/  ISETP.GE.U32.AND P2, PT, R13, 0x9, PT ;  /* 0x000000090d00780c */ /* 0x000fe20003f46070 */
[----:B------:R-:W-:Y:S05]  /*6e40*/  WARPSYNC.ALL ;  /* 0x0000000000007948 */ /* 0x000fea0003800000 */
[----:B------:R-:W-:-:S07]  /*6e50*/  ELECT P1, URZ, PT ;  /* 0x00000000003f782f */ /* 0x000fce0003820000 */
[----:B---3--:R-:W-:-:S05]  /*6e60*/  @P2 IMAD.WIDE.U32 R4, R13, 0x38e38e39, RZ ;  /* 0x38e38e390d042825 */ /* 0x008fca00078e00ff */
[----:B------:R-:W-:-:S04]  /*6e70*/  @P2 SHF.R.U32.HI R0, RZ, 0x1, R5 ;  /* 0x00000001ff002819 */ /* 0x000fc80000011605 */
[----:B------:R-:W-:-:S04]  /*6e80*/  @P2 LOP3.LUT R0, R0, 0x1, RZ, 0xc0, !PT ;  /* 0x0000000100002812 */ /* 0x000fc800078ec0ff */
[----:B------:R-:W-:Y:S01]  /*6e90*/  @P2 ISETP.NE.U32.AND P0, PT, R0, 0x1, PT ;  /* 0x000000010000280c */ /* 0x000fe20003f05070 */
[----:B------:R-:W-:-:S12]  /*6ea0*/  @!P1 EXIT ;  /* 0x000000000000994d */ /* 0x000fd80003800000 */
[----:B------:R-:W-:Y:S01]  /*6eb0*/  LOP3.LUT R3, R3, 0x2, RZ, 0xfc, !PT ;  /* 0x0000000203037812 */ /* 0x000fe200078efcff */
[----:B------:R-:W-:Y:S01]  /*6ec0*/  IMAD.MOV.U32 R0, RZ, RZ, 0x1 ;  /* 0x00000001ff007424 */ /* 0x000fe200078e00ff */
[----:B------:R-:W-:Y:S02]  /*6ed0*/  @P2 ISETP.NE.U32.AND.EX P0, PT, RZ, RZ, PT, P0 ;  /* 0x000000ffff00220c */ /* 0x000fe40003f05100 */
[----:B------:R-:W-:Y:S02]  /*6ee0*/  ISETP.NE.AND P1, PT, R3, 0x3, PT ;  /* 0x000000030300780c */ /* 0x000fe40003f25270 */
[----:B------:R-:W-:-:S11]  /*6ef0*/  @P2 SEL R0, RZ, 0x1, !P0 ;  /* 0x00000001ff002807 */ /* 0x000fd60004000000 */
[----:B------:R-:W-:Y:S05]  /*6f00*/  @!P1 BRA `(.L_x_158) ;  /* 0x0000000000049947 */ /* 0x000fea0003800000 */
[----:B------:R-:W-:Y:S01]  /*6f10*/  BPT.TRAP 0x1 ;  /* 0x000000040000795c */ /* 0x000fe20000300000 */
.L_x_158:
[----:B------:R-:W0:Y:S01]  /*6f20*/  S2R R5, SR_CgaCtaId ;  /* 0x0000000000057919 */ /* 0x000e220000008800 */
[----:B------:R-:W-:Y:S01]  /*6f30*/  IMAD.WIDE.U32 R2, R13, 0x38e38e39, RZ ;  /* 0x38e38e390d027825 */ /* 0x000fe200078e00ff */
[----:B------:R-:W-:-:S04]  /*6f40*/  MOV R4, 0x400 ;  /* 0x0000040000047802 */ /* 0x000fc80000000f00 */
[----:B------:R-:W-:-:S05]  /*6f50*/  SHF.R.U32.HI R2, RZ, 0x1, R3 ;  /* 0x00000001ff027819 */ /* 0x000fca0000011603 */
[----:B------:R-:W-:Y:S01]  /*6f60*/  IMAD R2, R2, -0x9, R13 ;  /* 0xfffffff702027824 */ /* 0x000fe200078e020d */
[----:B0-----:R-:W-:Y:S02]  /*6f70*/  LEA R3, R5, R4, 0x18 ;  /* 0x0000000405037211 */ /* 0x001fe400078ec0ff */
[----:B------:R-:W-:-:S03]  /*6f80*/  SHF.L.U32 R5, R0, 0x1f, RZ ;  /* 0x0000001f00057819 */ /* 0x000fc600000006ff */
[----:B------:R-:W-:-:S04]  /*6f90*/  VIADD R3, R3, 0x36048 ;  /* 0x0003604803037836 */ /* 0x000fc80000000000 */
[----:B------:R-:W-:-:S07]  /*6fa0*/  IMAD R4, R2, 0x8, R3 ;  /* 0x0000000802047824 */ /* 0x000fce00078e0203 */
.L_x_159:
[----:B0-----:R0:W1:Y:S02]  /*6fb0*/  SYNCS.PHASECHK.TRANS64.TRYWAIT P0, [R4+URZ], R5 ;  /* 0x00000005040075a7 */ /* 0x001064000800017f */
[----:B-1----:R-:W-:Y:S05]  /*6fc0*/  @!P0 NANOSLEEP.SYNCS 0x989680 ;  /* 0x009896800000895d */ /* 0x002fea0003900000 */
[----:B------:R-:W1:Y:S02]  /*6fd0*/  @!P0 SYNCS.PHASECHK.TRANS64 P0, [R4+URZ], R5 ;  /* 0x00000005040085a7 */ /* 0x000e64000800007f */
[----:B-1----:R-:W-:Y:S05]  /*6fe0*/  @!P0 BRA `(.L_x_159) ;  /* 0xfffffffc00f08947 */ /* 0x002fea000383ffff */
[----:B------:R-:W-:-:S05]  /*6ff0*/  VIADD R2, R2, 0x1 ;  /* 0x0000000102027836 */ /* 0x000fca0000000000 */
[----:B------:R-:W-:-:S04]  /*7000*/  ISETP.NE.AND P0, PT, R2, 0x9, PT ;  /* 0x000000090200780c */ /* 0x000fc80003f05270 */
[----:B0-----:R-:W-:Y:S02]  /*7010*/  SEL R5, RZ, 0x1, P0 ;  /* 0x00000001ff057807 */ /* 0x001fe40000000000 */
[----:B------:R-:W-:Y:S02]  /*7020*/  SEL R2, R2, RZ, P0 ;  /* 0x000000ff02027207 */ /* 0x000fe40000000000 */
[----:B------:R-:W-:-:S03]  /*7030*/  LOP3.LUT R7, R0, R5, RZ, 0x3c, !PT ;  /* 0x0000000500077212 */ /* 0x000fc600078e3cff */
[----:B------:R-:W-:Y:S01]  /*7040*/  IMAD R0, R2, 0x8, R3 ;  /* 0x0000000802007824 */ /* 0x000fe200078e0203 */
[----:B------:R-:W-:-:S07]  /*7050*/  SHF.L.U32 R5, R7, 0x1f, RZ ;  /* 0x0000001f07057819 */ /* 0x000fce00000006ff */
.L_x_160:
        /* <DEDUP_REMOVED lines=11> */
.L_x_161:
        /* <DEDUP_REMOVED lines=11> */
.L_x_162:
        /* <DEDUP_REMOVED lines=11> */
.L_x_163:
        /* <DEDUP_REMOVED lines=11> */
.L_x_164:
        /* <DEDUP_REMOVED lines=11> */
.L_x_165:
        /* <DEDUP_REMOVED lines=11> */
.L_x_166:
        /* <DEDUP_REMOVED lines=11> */
.L_x_167:
[----:B0-----:R0:W1:Y:S02]  /*7530*/  SYNCS.PHASECHK.TRANS64.TRYWAIT P0, [R2+URZ], R3 ;  /* 0x00000003020075a7 */ /* 0x001064000800017f */
[----:B-1----:R-:W-:Y:S05]  /*7540*/  @!P0 NANOSLEEP.SYNCS 0x989680 ;  /* 0x009896800000895d */ /* 0x002fea0003900000 */
[----:B------:R-:W1:Y:S02]  /*7550*/  @!P0 SYNCS.PHASECHK.TRANS64 P0, [R2+URZ], R3 ;  /* 0x00000003020085a7 */ /* 0x000e64000800007f */
[----:B-1----:R-:W-:Y:S05]  /*7560*/  @P0 EXIT ;  /* 0x000000000000094d */ /* 0x002fea0003800000 */
[----:B------:R-:W-:Y:S05]  /*7570*/  BRA `(.L_x_167) ;  /* 0xfffffffc00ec7947 */ /* 0x000fea000383ffff */
.L_x_168:
[----:B------:R-:W-:-:S00]  /*7580*/  BRA `(.L_x_168) ;  /* 0xfffffffc00fc7947 */ /* 0x000fc0000383ffff */
[----:B------:R-:W-:-:S00]  /*7590*/  NOP ;  /* 0x0000000000007918 */ /* 0x000fc00000000000 */
        /* <DEDUP_REMOVED lines=14> */
.L_x_169:


//--------------------- .nv.shared._ZN7cutlass13device_kernelINS_4conv6kernel13ConvUniversalINS1_16ConvProblemShapeILNS1_8OperatorE2ELi3EEENS1_10collective14CollectiveConvINS1_46MainloopSm90TmaGmmaWarpSpecializedImplicitGemmILS5_2ELi9ELi3EN4cute5tupleIJNSA_1CILi2EEENSC_ILi1EEESE_EEENS1_36KernelImplicitTmaWarpSpecializedSm90ELi1EEENSB_IJNSC_ILi64EEENSB_IJNSC_ILi128EEEEEENSB_IJSI_EEEEEENS_10bfloat16_tESN_NSA_8TiledMMAINSA_8MMA_AtomIJNSA_4SM904GMMA28MMA_64x128x16_F32BF16BF16_SSILNSR_5MajorE1ELST_1ELNSR_7ScaleInE1ELSU_1EEEEEENSA_6LayoutINSB_IJSE_SE_SE_EEENSB_IJNSC_ILi0EEESZ_SZ_EEEEENSB_IJNSA_10UnderscoreES12_S12_EEEEENS7_6detail26Sm90ImplicitGemmTileTraitsINSA_13SM90_TMA_LOADENSA_14ComposedLayoutINSA_7SwizzleILi3ELi4ELi3EEENSA_18smem_ptr_flag_bitsILi16EEENSX_INSB_IJNSB_IJSI_SE_EEENSB_IJNSC_ILi8EEES1E_EEENSB_IJSE_NSC_ILi9EEEEEEEEENSB_IJNSB_IJSE_SZ_EEENSB_IJSI_NSC_ILi512EEEEEENSB_IJSZ_NSC_ILi4096EEEEEEEEEEEEEvEENS16_INSA_30SM90_TMA_LOAD_IM2COL_MULTICASTENS18_IS1A_S1C_NSX_INSB_IJNSB_IJSI_SD_EEES1F_S1H_EEENSB_IJNSB_IJSE_S1M_EEES1L_NSB_IJSZ_NSC_ILi8192EEEEEEEEEEEEEvEEEENS_8epilogue10collective6detail29Sm90TmaWarpSpecializedAdapterINS24_15DefaultEpilogueISN_NSB_IJlNSB_IJSE_lllEEESZ_EEES29_NS23_6thread17LinearCombinationISN_Li1EffLNS2A_9ScaleType4KindE0ELNS_15FloatRoundStyleE2ESN_EENS_4gemm15EpilogueDefaultEEEEEvvEEEEvNT_6ParamsE --------------------------
	.section	.nv.shared._ZN7cutlass13device_kernelINS_4conv6kernel13ConvUniversalINS1_16ConvProblemShapeILNS1_8OperatorE2ELi3EEENS1_10collective14CollectiveConvINS1_46MainloopSm90TmaGmmaWarpSpecializedImplicitGemmILS5_2ELi9ELi3EN4cute5tupleIJNSA_1CILi2EEENSC_ILi1EEESE_EEENS1_36KernelImplicitTmaWarpSpecializedSm90ELi1EEENSB_IJNSC_ILi64EEENSB_IJNSC_ILi128EEEEEENSB_IJSI_EEEEEENS_10bfloat16_tESN_NSA_8TiledMMAINSA_8MMA_AtomIJNSA_4SM904GMMA28MMA_64x128x16_F32BF16BF16_SSILNSR_5MajorE1ELST_1ELNSR_7ScaleInE1ELSU_1EEEEEENSA_6LayoutINSB_IJSE_SE_SE_EEENSB_IJNSC_ILi0EEESZ_SZ_EEEEENSB_IJNSA_10UnderscoreES12_S12_EEEEENS7_6detail26Sm90ImplicitGemmTileTraitsINSA_13SM90_TMA_LOADENSA_14ComposedLayoutINSA_7SwizzleILi3ELi4ELi3EEENSA_18smem_ptr_flag_bitsILi16EEENSX_INSB_IJNSB_IJSI_SE_EEENSB_IJNSC_ILi8EEES1E_EEENSB_IJSE_NSC_ILi9EEEEEEEEENSB_IJNSB_IJSE_SZ_EEENSB_IJSI_NSC_ILi512EEEEEENSB_IJSZ_NSC_ILi4096EEEEEEEEEEEEEvEENS16_INSA_30SM90_TMA_LOAD_IM2COL_MULTICASTENS18_IS1A_S1C_NSX_INSB_IJNSB_IJSI_SD_EEES1F_S1H_EEENSB_IJNSB_IJSE_S1M_EEES1L_NSB_IJSZ_NSC_ILi8192EEEEEEEEEEEEEvEEEENS_8epilogue10collective6detail29Sm90TmaWarpSpecializedAdapterINS24_15DefaultEpilogueISN_NSB_IJlNSB_IJSE_lllEEESZ_EEES29_NS23_6thread17LinearCombinationISN_Li1EffLNS2A_9ScaleType4KindE0ELNS_15FloatRoundStyleE2ESN_EENS_4gemm15EpilogueDefaultEEEEEvvEEEEvNT_6ParamsE,"aw",@nobits
	.sectionflags	@""
	.align	16
	.zero		1024


//--------------------- .nv.shared.reserved.0     --------------------------
	.section	.nv.shared.reserved.0,"aw",@nobits
	.weak		__nv_reservedSMEM_offset_0_alias
	.size		__nv_reservedSMEM_offset_0_alias, 0, 0
	.other		__nv_reservedSMEM_offset_0_alias,@"STO_CUDA_RESERVED_SHARED STV_DEFAULT"
__nv_reservedSMEM_offset_0_alias:
	.zero		0


//--------------------- .nv.global                --------------------------
	.section	.nv.global,"aw",@nobits
.nv.global:
	.type		_ZN39_INTERNAL_fee5f5d7_4_k_cu_98e5e64d_38884cute1_E,@object
	.size		_ZN39_INTERNAL_fee5f5d7_4_k_cu_98e5e64d_38884cute1_E,(_ZN39_INTERNAL_fee5f5d7_4_k_cu_98e5e64d_38884cuda3std3__45__cpo6cbeginE - _ZN39_INTERNAL_fee5f5d7_4_k_cu_98e5e64d_38884cute1_E)
_ZN39_INTERNAL_fee5f5d7_4_k_cu_98e5e64d_38884cute1_E:
	.zero		1
	.type		_ZN39_INTERNAL_fee5f5d7_4_k_cu_98e5e64d_38884cuda3std3__45__cpo6cbeginE,@object
	.size		_ZN39_INTERNAL_fee5f5d7_4_k_cu_98e5e64d_38884cuda3std3__45__cpo6cbeginE,(_ZN39_INTERNAL_fee5f5d7_4_k_cu_98e5e64d_38884cuda3std3__48in_placeE - _ZN39_INTERNAL_fee5f5d7_4_k_cu_98e5e64d_38884cuda3std3__45__cpo6cbeginE)
_ZN39_INTERNAL_fee5f5d7_4_k_cu_98e5e64d_38884cuda3std3__45__cpo6cbeginE:
	.zero		1
	.type		_ZN39_INTERNAL_fee5f5d7_4_k_cu_98e5e64d_38884cuda3std3__48in_placeE,@object
	.size		_ZN39_INTERNAL_fee5f5d7_4_k_cu_98e5e64d_38884cuda3std3__48in_placeE,(_ZN39_INTERNAL_fee5f5d7_4_k_cu_98e5e64d_38884cuda3std6ranges3__45__cpo9iter_moveE - _ZN39_INTERNAL_fee5f5d7_4_k_cu_98e5e64d_38884cuda3std3__48in_placeE)
_ZN39_INTERNAL_fee5f5d7_4_k_cu_98e5e64d_38884cuda3std3__48in_placeE:
	.zero		1
	.type		_ZN39_INTERNAL_fee5f5d7_4_k_cu_98e5e64d_38884cuda3std6ranges3__45__cpo9iter_moveE,@object
	.size		_ZN39_INTERNAL_fee5f5d7_4_k_cu_98e5e64d_38884cuda3std6ranges3__45__cpo9iter_moveE,(_ZN39_INTERNAL_fee5f5d7_4_k_cu_98e5e64d_38884cuda3std3__45__cpo5beginE - _ZN39_INTERNAL_fee5f5d7_4_k_cu_98e5e64d_38884cuda3std6ranges3__45__cpo9iter_moveE)
_ZN39_INTERNAL_fee5f5d7_4_k_cu_98e5e64d_38884cuda3std6ranges3__45__cpo9iter_moveE:
	.zero		1
	.type		_ZN39_INTERNAL_fee5f5d7_4_k_cu_98e5e64d_38884cuda3std3__45__cpo5beginE,@object
	.size		_ZN39_INTERNAL_fee5f5d7_4_k_cu_98e5e64d_38884cuda3std3__45__cpo5beginE,(_ZN39_INTERNAL_fee5f5d7_4_k_cu_98e5e64d_38884cuda3std3__441_GLOBAL__N__fee5f5d7_4_k_cu_98e5e64d_38886ignoreE - _ZN39_INTERNAL_fee5f5d7_4_k_cu_98e5e64d_38884cuda3std3__45__cpo5beginE)
_ZN39_INTERNAL_fee5f5d7_4_k_cu_98e5e64d_38884cuda3std3__45__cpo5beginE:
	.zero		1
	.type		_ZN39_INTERNAL_fee5f5d7_4_k_cu_98e5e64d_38884cuda3std3__441_GLOBAL__N__fee5f5d7_4_k_cu_98e5e64d_38886ignoreE,@object
	.size		_ZN39_INTERNAL_fee5f5d7_4_k_cu_98e5e64d_38884cuda3std3__441_GLOBAL__N__fee5f5d7_4_k_cu_98e5e64d_38886ignoreE,(_ZN39_INTERNAL_fee5f5d7_4_k_cu_98e5e64d_38884cute7productE - _ZN39_INTERNAL_fee5f5d7_4_k_cu_98e5e64d_38884cuda3std3__441_GLOBAL__N__fee5f5d7_4_k_cu_98e5e64d_38886ignoreE)
_ZN39_INTERNAL_fee5f5d7_4_k_cu_98e5e64d_38884cuda3std3__441_GLOBAL__N__fee5f5d7_4_k_cu_98e5e64d_38886ignoreE:
	.zero		1
	.type		_ZN39_INTERNAL_fee5f5d7_4_k_cu_98e5e64d_38884cute7productE,@object
	.size		_ZN39_INTERNAL_fee5f5d7_4_k_cu_98e5e64d_38884cute7productE,(_ZN39_INTERNAL_fee5f5d7_4_k_cu_98e5e64d_38884cuda3std3__45__cpo3endE - _ZN39_INTERNAL_fee5f5d7_4_k_cu_98e5e64d_38884cute7productE)
_ZN39_INTERNAL_fee5f5d7_4_k_cu_98e5e64d_38884cute7productE:
	.zero		1
	.type		_ZN39_INTERNAL_fee5f5d7_4_k_cu_98e5e64d_38884cuda3std3__45__cpo3endE,@object
	.size		_ZN39_INTERNAL_fee5f5d7_4_k_cu_98e5e64d_38884cuda3std3__45__cpo3endE,(_ZN39_INTERNAL_fee5f5d7_4_k_cu_98e5e64d_38884cuda3std3__419piecewise_constructE - _ZN39_INTERNAL_fee5f5d7_4_k_cu_98e5e64d_38884cuda3std3__45__cpo3endE)
_ZN39_INTERNAL_fee5f5d7_4_k_cu_98e5e64d_38884cuda3std3__45__cpo3endE:
	.zero		1
	.type		_ZN39_INTERNAL_fee5f5d7_4_k_cu_98e5e64d_38884cuda3std3__419piecewise_constructE,@object
	.size		_ZN39_INTERNAL_fee5f5d7_4_k_cu_98e5e64d_38884cuda3std3__419piecewise_constructE,(_ZN39_INTERNAL_fee5f5d7_4_k_cu_98e5e64d_38884cuda3std3__45__cpo4cendE - _ZN39_INTERNAL_fee5f5d7_4_k_cu_98e5e64d_38884cuda3std3__419piecewise_constructE)
_ZN39_INTERNAL_fee5f5d7_4_k_cu_98e5e64d_38884cuda3std3__419piecewise_constructE:
	.zero		1
	.type		_ZN39_INTERNAL_fee5f5d7_4_k_cu_98e5e64d_38884cuda3std3__45__cpo4cendE,@object
	.size		_ZN39_INTERNAL_fee5f5d7_4_k_cu_98e5e64d_38884cuda3std3__45__cpo4cendE,(_ZN39_INTERNAL_fee5f5d7_4_k_cu_98e5e64d_38884cuda3std6ranges3__45__cpo4swapE - _ZN39_INTERNAL_fee5f5d7_4_k_cu_98e5e64d_38884cuda3std3__45__cpo4cendE)
_ZN39_INTERNAL_fee5f5d7_4_k_cu_98e5e64d_38884cuda3std3__45__cpo4cendE:
	.zero		1
	.type		_ZN39_INTERNAL_fee5f5d7_4_k_cu_98e5e64d_38884cuda3std6ranges3__45__cpo4swapE,@object
	.size		_ZN39_INTERNAL_fee5f5d7_4_k_cu_98e5e64d_38884cuda3std6ranges3__45__cpo4swapE,(.L_7 - _ZN39_INTERNAL_fee5f5d7_4_k_cu_98e5e64d_38884cuda3std6ranges3__45__cpo4swapE)
_ZN39_INTERNAL_fee5f5d7_4_k_cu_98e5e64d_38884cuda3std6ranges3__45__cpo4swapE:
	.zero		1
.L_7:


//--------------------- .nv.constant0._ZN7cutlass13device_kernelINS_4conv6kernel13ConvUniversalINS1_16ConvProblemShapeILNS1_8OperatorE2ELi3EEENS1_10collective14CollectiveConvINS1_46MainloopSm90TmaGmmaWarpSpecializedImplicitGemmILS5_2ELi9ELi3EN4cute5tupleIJNSA_1CILi2EEENSC_ILi1EEESE_EEENS1_36KernelImplicitTmaWarpSpecializedSm90ELi1EEENSB_IJNSC_ILi64EEENSB_IJNSC_ILi128EEEEEENSB_IJSI_EEEEEENS_10bfloat16_tESN_NSA_8TiledMMAINSA_8MMA_AtomIJNSA_4SM904GMMA28MMA_64x128x16_F32BF16BF16_SSILNSR_5MajorE1ELST_1ELNSR_7ScaleInE1ELSU_1EEEEEENSA_6LayoutINSB_IJSE_SE_SE_EEENSB_IJNSC_ILi0EEESZ_SZ_EEEEENSB_IJNSA_10UnderscoreES12_S12_EEEEENS7_6detail26Sm90ImplicitGemmTileTraitsINSA_13SM90_TMA_LOADENSA_14ComposedLayoutINSA_7SwizzleILi3ELi4ELi3EEENSA_18smem_ptr_flag_bitsILi16EEENSX_INSB_IJNSB_IJSI_SE_EEENSB_IJNSC_ILi8EEES1E_EEENSB_IJSE_NSC_ILi9EEEEEEEEENSB_IJNSB_IJSE_SZ_EEENSB_IJSI_NSC_ILi512EEEEEENSB_IJSZ_NSC_ILi4096EEEEEEEEEEEEEvEENS16_INSA_30SM90_TMA_LOAD_IM2COL_MULTICASTENS18_IS1A_S1C_NSX_INSB_IJNSB_IJSI_SD_EEES1F_S1H_EEENSB_IJNSB_IJSE_S1M_EEES1L_NSB_IJSZ_NSC_ILi8192EEEEEEEEEEEEEvEEEENS_8epilogue10collective6detail29Sm90TmaWarpSpecializedAdapterINS24_15DefaultEpilogueISN_NSB_IJlNSB_IJSE_lllEEESZ_EEES29_NS23_6thread17LinearCombinationISN_Li1EffLNS2A_9ScaleType4KindE0ELNS_15FloatRoundStyleE2ESN_EENS_4gemm15EpilogueDefaultEEEEEvvEEEEvNT_6ParamsE --------------------------
	.section	.nv.constant0._ZN7cutlass13device_kernelINS_4conv6kernel13ConvUniversalINS1_16ConvProblemShapeILNS1_8OperatorE2ELi3EEENS1_10collective14CollectiveConvINS1_46MainloopSm90TmaGmmaWarpSpecializedImplicitGemmILS5_2ELi9ELi3EN4cute5tupleIJNSA_1CILi2EEENSC_ILi1EEESE_EEENS1_36KernelImplicitTmaWarpSpecializedSm90ELi1EEENSB_IJNSC_ILi64EEENSB_IJNSC_ILi128EEEEEENSB_IJSI_EEEEEENS_10bfloat16_tESN_NSA_8TiledMMAINSA_8MMA_AtomIJNSA_4SM904GMMA28MMA_64x128x16_F32BF16BF16_SSILNSR_5MajorE1ELST_1ELNSR_7ScaleInE1ELSU_1EEEEEENSA_6LayoutINSB_IJSE_SE_SE_EEENSB_IJNSC_ILi0EEESZ_SZ_EEEEENSB_IJNSA_10UnderscoreES12_S12_EEEEENS7_6detail26Sm90ImplicitGemmTileTraitsINSA_13SM90_TMA_LOADENSA_14ComposedLayoutINSA_7SwizzleILi3ELi4ELi3EEENSA_18smem_ptr_flag_bitsILi16EEENSX_INSB_IJNSB_IJSI_SE_EEENSB_IJNSC_ILi8EEES1E_EEENSB_IJSE_NSC_ILi9EEEEEEEEENSB_IJNSB_IJSE_SZ_EEENSB_IJSI_NSC_ILi512EEEEEENSB_IJSZ_NSC_ILi4096EEEEEEEEEEEEEvEENS16_INSA_30SM90_TMA_LOAD_IM2COL_MULTICASTENS18_IS1A_S1C_NSX_INSB_IJNSB_IJSI_SD_EEES1F_S1H_EEENSB_IJNSB_IJSE_S1M_EEES1L_NSB_IJSZ_NSC_ILi8192EEEEEEEEEEEEEvEEEENS_8epilogue10collective6detail29Sm90TmaWarpSpecializedAdapterINS24_15DefaultEpilogueISN_NSB_IJlNSB_IJSE_lllEEESZ_EEES29_NS23_6thread17LinearCombinationISN_Li1EffLNS2A_9ScaleType4KindE0ELNS_15FloatRoundStyleE2ESN_EENS_4gemm15EpilogueDefaultEEEEEvvEEEEvNT_6ParamsE,"a",@progbits
	.sectionflags	@""
	.align	4
.nv.constant0._ZN7cutlass13device_kernelINS_4conv6kernel13ConvUniversalINS1_16ConvProblemShapeILNS1_8OperatorE2ELi3EEENS1_10collective14CollectiveConvINS1_46MainloopSm90TmaGmmaWarpSpecializedImplicitGemmILS5_2ELi9ELi3EN4cute5tupleIJNSA_1CILi2EEENSC_ILi1EEESE_EEENS1_36KernelImplicitTmaWarpSpecializedSm90ELi1EEENSB_IJNSC_ILi64EEENSB_IJNSC_ILi128EEEEEENSB_IJSI_EEEEEENS_10bfloat16_tESN_NSA_8TiledMMAINSA_8MMA_AtomIJNSA_4SM904GMMA28MMA_64x128x16_F32BF16BF16_SSILNSR_5MajorE1ELST_1ELNSR_7ScaleInE1ELSU_1EEEEEENSA_6LayoutINSB_IJSE_SE_SE_EEENSB_IJNSC_ILi0EEESZ_SZ_EEEEENSB_IJNSA_10UnderscoreES12_S12_EEEEENS7_6detail26Sm90ImplicitGemmTileTraitsINSA_13SM90_TMA_LOADENSA_14ComposedLayoutINSA_7SwizzleILi3ELi4ELi3EEENSA_18smem_ptr_flag_bitsILi16EEENSX_INSB_IJNSB_IJSI_SE_EEENSB_IJNSC_ILi8EEES1E_EEENSB_IJSE_NSC_ILi9EEEEEEEEENSB_IJNSB_IJSE_SZ_EEENSB_IJSI_NSC_ILi512EEEEEENSB_IJSZ_NSC_ILi4096EEEEEEEEEEEEEvEENS16_INSA_30SM90_TMA_LOAD_IM2COL_MULTICASTENS18_IS1A_S1C_NSX_INSB_IJNSB_IJSI_SD_EEES1F_S1H_EEENSB_IJNSB_IJSE_S1M_EEES1L_NSB_IJSZ_NSC_ILi8192EEEEEEEEEEEEEvEEEENS_8epilogue10collective6detail29Sm90TmaWarpSpecializedAdapterINS24_15DefaultEpilogueISN_NSB_IJlNSB_IJSE_lllEEESZ_EEES29_NS23_6thread17LinearCombinationISN_Li1EffLNS2A_9ScaleType4KindE0ELNS_15FloatRoundStyleE2ESN_EENS_4gemm15EpilogueDefaultEEEEEvvEEEEvNT_6ParamsE:
	.zero		1664


//--------------------- SYMBOLS --------------------------

	.type		.nv.reservedSmem.offset0,@object
	.size		.nv.reservedSmem.offset0,0x4
